	.target	sm_100a

	.elftype	@"ET_EXEC"


//--------------------- .note.nv.tkinfo           --------------------------
	.section	.note.nv.tkinfo,"",@"SHT_NOTE"
	.sectionflags	@"SHF_NOTE_NV_TKINFO"
	.tkinfo
        /*0018*/ 	.word	0x00000002
        /*0030*/ 	.string	""
        /*0030*/ 	.string	"ptxas"
        /*0030*/ 	.string	"Cuda compilation tools, release 13.0, V13.0.88"
        /*0030*/ 	.string	"Build cuda_13.0.r13.0/compiler.36424714_0"
        /*0030*/ 	.string	"-arch sm_100a -m 64 "



//--------------------- .note.nv.cuinfo           --------------------------
	.section	.note.nv.cuinfo,"",@"SHT_NOTE"
	.sectionflags	@"SHF_NOTE_NV_CUINFO"
        /*0018*/ 	.short	0x0002
        /*001a*/ 	.short	0x0064
        /*001c*/ 	.short	0x0082
	.zero		2


//--------------------- .nv.info                  --------------------------
	.section	.nv.info,"",@"SHT_CUDA_INFO"
	.align	4


	//----- nvinfo : EIATTR_REGCOUNT
	.align		4
        /*0000*/ 	.byte	0x04, 0x2f
        /*0002*/ 	.short	(.L_19 - .L_18)
	.align		4
.L_18:
        /*0004*/ 	.word	index@(_ZN7cutlass13device_kernelINS_4gemm6kernel13GemmUniversalIN4cute5tupleIJiiiiEEENS1_10collective13CollectiveMmaINS1_35MainloopSm100TmaUmmaWarpSpecializedILi3ELi2ELi2ENS5_IJNS4_1CILi1EEESB_SB_EEEEENS5_IJNSA_ILi128EEENSA_ILi176EEENSA_ILi64EEEEEENS_6half_tENS5_IJlSB_lEEESI_SJ_NS4_8TiledMMAINS4_8MMA_AtomIJNS4_20SM100_MMA_F16BF16_SSISI_SI_fLi128ELi176ELNS4_4UMMA5MajorE0ELSO_0ELNSN_7ScaleInE0ELSP_0EEEEEENS4_6LayoutISC_NS5_IJNSA_ILi0EEEST_ST_EEEEENS5_IJNS4_10UnderscoreESW_SW_EEEEENS4_13SM90_TMA_LOADENS4_14ComposedLayoutINS4_7SwizzleILi3ELi4ELi3EEENS4_18smem_ptr_flag_bitsILi16EEENSS_INS5_IJNSA_ILi8EEESG_EEENS5_IJSG_SB_EEEEEEEvNS4_8identityESZ_S19_vS1A_EENS_8epilogue10collective18CollectiveEpilogueINS1C_23Sm100TmaWarpSpecializedILi2ELi1ELi176ELb1ELb0EEEJSH_NS5_IJNSS_ISE_SB_EENSS_ISF_SB_EEEEESI_SJ_SI_SJ_NS1C_6fusion15FusionCallbacksIS1G_NS1K_17LinearCombinationISI_fSI_fLNS_15FloatRoundStyleE2EEESH_S1J_JEEENS4_5SM1004TMEM4LOAD26SM100_TMEM_LOAD_32dp32b16xESZ_NS10_INS11_ILi1ELi4ELi3EEES14_NSS_INS5_IJS15_NSA_ILi16EEEEEENS5_IJS1V_SB_EEEEEEENS4_39AutoVectorizingCopyWithAssumedAlignmentILi128EEENS4_14SM90_TMA_STOREES1Z_S21_S21_EEEvvEEEEvNT_6ParamsE)
        /*0008*/ 	.word	0x000000ff


	//----- nvinfo : EIATTR_FRAME_SIZE
	.align		4
.L_19:
        /*000c*/ 	.byte	0x04, 0x11
        /*000e*/ 	.short	(.L_21 - .L_20)
	.align		4
.L_20:
        /*0010*/ 	.word	index@($__internal_2_$__cuda_sm10x_tcgen05_guardrail_trap_unallocated_columns_being_dealloced)
        /*0014*/ 	.word	0x00000088


	//----- nvinfo : EIATTR_FRAME_SIZE
	.align		4
.L_21:
        /*0018*/ 	.byte	0x04, 0x11
        /*001a*/ 	.short	(.L_23 - .L_22)
	.align		4
.L_22:
        /*001c*/ 	.word	index@($__internal_1_$__cuda_sm10x_tcgen05_guardrail_trap_phase_invalid_during_alloc)
        /*0020*/ 	.word	0x00000088


	//----- nvinfo : EIATTR_FRAME_SIZE
	.align		4
.L_23:
        /*0024*/ 	.byte	0x04, 0x11
        /*0026*/ 	.short	(.L_25 - .L_24)
	.align		4
.L_24:
        /*0028*/ 	.word	index@($__internal_0_$__cuda_sm10x_tcgen05_guardrail_trap_col_being_dealloced_not_returned_by_alloc)
        /*002c*/ 	.word	0x00000088


	//----- nvinfo : EIATTR_FRAME_SIZE
	.align		4
.L_25:
        /*0030*/ 	.byte	0x04, 0x11
        /*0032*/ 	.short	(.L_27 - .L_26)
	.align		4
.L_26:
        /*0034*/ 	.word	index@(_ZN7cutlass13device_kernelINS_4gemm6kernel13GemmUniversalIN4cute5tupleIJiiiiEEENS1_10collective13CollectiveMmaINS1_35MainloopSm100TmaUmmaWarpSpecializedILi3ELi2ELi2ENS5_IJNS4_1CILi1EEESB_SB_EEEEENS5_IJNSA_ILi128EEENSA_ILi176EEENSA_ILi64EEEEEENS_6half_tENS5_IJlSB_lEEESI_SJ_NS4_8TiledMMAINS4_8MMA_AtomIJNS4_20SM100_MMA_F16BF16_SSISI_SI_fLi128ELi176ELNS4_4UMMA5MajorE0ELSO_0ELNSN_7ScaleInE0ELSP_0EEEEEENS4_6LayoutISC_NS5_IJNSA_ILi0EEEST_ST_EEEEENS5_IJNS4_10UnderscoreESW_SW_EEEEENS4_13SM90_TMA_LOADENS4_14ComposedLayoutINS4_7SwizzleILi3ELi4ELi3EEENS4_18smem_ptr_flag_bitsILi16EEENSS_INS5_IJNSA_ILi8EEESG_EEENS5_IJSG_SB_EEEEEEEvNS4_8identityESZ_S19_vS1A_EENS_8epilogue10collective18CollectiveEpilogueINS1C_23Sm100TmaWarpSpecializedILi2ELi1ELi176ELb1ELb0EEEJSH_NS5_IJNSS_ISE_SB_EENSS_ISF_SB_EEEEESI_SJ_SI_SJ_NS1C_6fusion15FusionCallbacksIS1G_NS1K_17LinearCombinationISI_fSI_fLNS_15FloatRoundStyleE2EEESH_S1J_JEEENS4_5SM1004TMEM4LOAD26SM100_TMEM_LOAD_32dp32b16xESZ_NS10_INS11_ILi1ELi4ELi3EEES14_NSS_INS5_IJS15_NSA_ILi16EEEEEENS5_IJS1V_SB_EEEEEEENS4_39AutoVectorizingCopyWithAssumedAlignmentILi128EEENS4_14SM90_TMA_STOREES1Z_S21_S21_EEEvvEEEEvNT_6ParamsE)
        /*0038*/ 	.word	0x00000088


	//----- nvinfo : EIATTR_MIN_STACK_SIZE
	.align		4
.L_27:
        /*003c*/ 	.byte	0x04, 0x12
        /*003e*/ 	.short	(.L_29 - .L_28)
	.align		4
.L_28:
        /*0040*/ 	.word	index@(_ZN7cutlass13device_kernelINS_4gemm6kernel13GemmUniversalIN4cute5tupleIJiiiiEEENS1_10collective13CollectiveMmaINS1_35MainloopSm100TmaUmmaWarpSpecializedILi3ELi2ELi2ENS5_IJNS4_1CILi1EEESB_SB_EEEEENS5_IJNSA_ILi128EEENSA_ILi176EEENSA_ILi64EEEEEENS_6half_tENS5_IJlSB_lEEESI_SJ_NS4_8TiledMMAINS4_8MMA_AtomIJNS4_20SM100_MMA_F16BF16_SSISI_SI_fLi128ELi176ELNS4_4UMMA5MajorE0ELSO_0ELNSN_7ScaleInE0ELSP_0EEEEEENS4_6LayoutISC_NS5_IJNSA_ILi0EEEST_ST_EEEEENS5_IJNS4_10UnderscoreESW_SW_EEEEENS4_13SM90_TMA_LOADENS4_14ComposedLayoutINS4_7SwizzleILi3ELi4ELi3EEENS4_18smem_ptr_flag_bitsILi16EEENSS_INS5_IJNSA_ILi8EEESG_EEENS5_IJSG_SB_EEEEEEEvNS4_8identityESZ_S19_vS1A_EENS_8epilogue10collective18CollectiveEpilogueINS1C_23Sm100TmaWarpSpecializedILi2ELi1ELi176ELb1ELb0EEEJSH_NS5_IJNSS_ISE_SB_EENSS_ISF_SB_EEEEESI_SJ_SI_SJ_NS1C_6fusion15FusionCallbacksIS1G_NS1K_17LinearCombinationISI_fSI_fLNS_15FloatRoundStyleE2EEESH_S1J_JEEENS4_5SM1004TMEM4LOAD26SM100_TMEM_LOAD_32dp32b16xESZ_NS10_INS11_ILi1ELi4ELi3EEES14_NSS_INS5_IJS15_NSA_ILi16EEEEEENS5_IJS1V_SB_EEEEEEENS4_39AutoVectorizingCopyWithAssumedAlignmentILi128EEENS4_14SM90_TMA_STOREES1Z_S21_S21_EEEvvEEEEvNT_6ParamsE)
        /*0044*/ 	.word	0x00000088
.L_29:


//--------------------- .nv.compat                --------------------------
	.section	.nv.compat,"",@"SHT_CUDA_COMPAT_INFO"
	.align	4
        /*0000*/ 	.byte	0x02, 0x09, 0x01, 0x00, 0x02, 0x02, 0x02, 0x00, 0x02, 0x05, 0x05, 0x00, 0x03, 0x07, 0x01, 0x01
        /*0010*/ 	.byte	0x02, 0x03, 0x01, 0x00, 0x02, 0x06, 0x01, 0x00, 0x04, 0x0b, 0x08, 0x00, 0x09, 0x00, 0x00, 0x00
        /*0020*/ 	.byte	0x00, 0x00, 0x00, 0x00


//--------------------- .nv.info._ZN7cutlass13device_kernelINS_4gemm6kernel13GemmUniversalIN4cute5tupleIJiiiiEEENS1_10collective13CollectiveMmaINS1_35MainloopSm100TmaUmmaWarpSpecializedILi3ELi2ELi2ENS5_IJNS4_1CILi1EEESB_SB_EEEEENS5_IJNSA_ILi128EEENSA_ILi176EEENSA_ILi64EEEEEENS_6half_tENS5_IJlSB_lEEESI_SJ_NS4_8TiledMMAINS4_8MMA_AtomIJNS4_20SM100_MMA_F16BF16_SSISI_SI_fLi128ELi176ELNS4_4UMMA5MajorE0ELSO_0ELNSN_7ScaleInE0ELSP_0EEEEEENS4_6LayoutISC_NS5_IJNSA_ILi0EEEST_ST_EEEEENS5_IJNS4_10UnderscoreESW_SW_EEEEENS4_13SM90_TMA_LOADENS4_14ComposedLayoutINS4_7SwizzleILi3ELi4ELi3EEENS4_18smem_ptr_flag_bitsILi16EEENSS_INS5_IJNSA_ILi8EEESG_EEENS5_IJSG_SB_EEEEEEEvNS4_8identityESZ_S19_vS1A_EENS_8epilogue10collective18CollectiveEpilogueINS1C_23Sm100TmaWarpSpecializedILi2ELi1ELi176ELb1ELb0EEEJSH_NS5_IJNSS_ISE_SB_EENSS_ISF_SB_EEEEESI_SJ_SI_SJ_NS1C_6fusion15FusionCallbacksIS1G_NS1K_17LinearCombinationISI_fSI_fLNS_15FloatRoundStyleE2EEESH_S1J_JEEENS4_5SM1004TMEM4LOAD26SM100_TMEM_LOAD_32dp32b16xESZ_NS10_INS11_ILi1ELi4ELi3EEES14_NSS_INS5_IJS15_NSA_ILi16EEEEEENS5_IJS1V_SB_EEEEEEENS4_39AutoVectorizingCopyWithAssumedAlignmentILi128EEENS4_14SM90_TMA_STOREES1Z_S21_S21_EEEvvEEEEvNT_6ParamsE --------------------------
	.section	.nv.info._ZN7cutlass13device_kernelINS_4gemm6kernel13GemmUniversalIN4cute5tupleIJiiiiEEENS1_10collective13CollectiveMmaINS1_35MainloopSm100TmaUmmaWarpSpecializedILi3ELi2ELi2ENS5_IJNS4_1CILi1EEESB_SB_EEEEENS5_IJNSA_ILi128EEENSA_ILi176EEENSA_ILi64EEEEEENS_6half_tENS5_IJlSB_lEEESI_SJ_NS4_8TiledMMAINS4_8MMA_AtomIJNS4_20SM100_MMA_F16BF16_SSISI_SI_fLi128ELi176ELNS4_4UMMA5MajorE0ELSO_0ELNSN_7ScaleInE0ELSP_0EEEEEENS4_6LayoutISC_NS5_IJNSA_ILi0EEEST_ST_EEEEENS5_IJNS4_10UnderscoreESW_SW_EEEEENS4_13SM90_TMA_LOADENS4_14ComposedLayoutINS4_7SwizzleILi3ELi4ELi3EEENS4_18smem_ptr_flag_bitsILi16EEENSS_INS5_IJNSA_ILi8EEESG_EEENS5_IJSG_SB_EEEEEEEvNS4_8identityESZ_S19_vS1A_EENS_8epilogue10collective18CollectiveEpilogueINS1C_23Sm100TmaWarpSpecializedILi2ELi1ELi176ELb1ELb0EEEJSH_NS5_IJNSS_ISE_SB_EENSS_ISF_SB_EEEEESI_SJ_SI_SJ_NS1C_6fusion15FusionCallbacksIS1G_NS1K_17LinearCombinationISI_fSI_fLNS_15FloatRoundStyleE2EEESH_S1J_JEEENS4_5SM1004TMEM4LOAD26SM100_TMEM_LOAD_32dp32b16xESZ_NS10_INS11_ILi1ELi4ELi3EEES14_NSS_INS5_IJS15_NSA_ILi16EEEEEENS5_IJS1V_SB_EEEEEEENS4_39AutoVectorizingCopyWithAssumedAlignmentILi128EEENS4_14SM90_TMA_STOREES1Z_S21_S21_EEEvvEEEEvNT_6ParamsE,"",@"SHT_CUDA_INFO"
	.sectionflags	@""
	.align	4


	//----- nvinfo : EIATTR_CUDA_API_VERSION
	.align		4
        /*0000*/ 	.byte	0x04, 0x37
        /*0002*/ 	.short	(.L_31 - .L_30)
.L_30:
        /*0004*/ 	.word	0x00000082


	//----- nvinfo : EIATTR_KPARAM_INFO
	.align		4
.L_31:
        /*0008*/ 	.byte	0x04, 0x17
        /*000a*/ 	.short	(.L_33 - .L_32)
.L_32:
        /*000c*/ 	.word	0x00000000
        /*0010*/ 	.short	0x0000
        /*0012*/ 	.short	0x0000
        /*0014*/ 	.byte	0x00, 0xf0, 0x01, 0x20


	//----- nvinfo : EIATTR_AT_ENTRY_FRAGMENTS
	.align		4
.L_33:
        /*0018*/ 	.byte	0x04, 0x4f
        /*001a*/ 	.short	(.L_35 - .L_34)


	//   ....[0]....
.L_34:
        /*001c*/ 	.word	0x00000006


	//----- nvinfo : EIATTR_RESERVED_SMEM_USED
	.align		4
.L_35:
        /*0020*/ 	.byte	0x01, 0x41
	.zero		2


	//----- nvinfo : EIATTR_SPARSE_MMA_MASK
	.align		4
        /*0024*/ 	.byte	0x03, 0x50
        /*0026*/ 	.short	0x0000


	//----- nvinfo : EIATTR_TCGEN05_1CTA_USED
	.align		4
        /*0028*/ 	.byte	0x01, 0x51
	.zero		2


	//----- nvinfo : EIATTR_MAXREG_COUNT
	.align		4
        /*002c*/ 	.byte	0x03, 0x1b
        /*002e*/ 	.short	0x00ff


	//----- nvinfo : EIATTR_NUM_BARRIERS
	.align		4
        /*0030*/ 	.byte	0x02, 0x4c
        /*0032*/ 	.byte	0x07
	.zero		1


	//----- nvinfo : EIATTR_EXTERNS
	.align		4
        /*0034*/ 	.byte	0x04, 0x0f
        /*0036*/ 	.short	(.L_37 - .L_36)


	//   ....[0]....
	.align		4
.L_36:
        /*0038*/ 	.word	index@(__assertfail)


	//----- nvinfo : EIATTR_ANNOTATIONS
	.align		4
.L_37:
        /*003c*/ 	.byte	0x04, 0x55
        /*003e*/ 	.short	(.L_39 - .L_38)


	//   ....[0]....
.L_38:
        /*0040*/ 	.word	0x00000001
        /*0044*/ 	.byte	0xc0, 0x00, 0x00, 0x00, 0x01, 0x00, 0x00, 0x00, 0x50, 0x01, 0x00, 0x00, 0x01, 0x00, 0x00, 0x00
        /* <DEDUP_REMOVED lines=45> */
        /*0324*/ 	.byte	0xc0, 0xaa, 0x00, 0x00


	//----- nvinfo : EIATTR_MERCURY_ISA_VERSION
	.align		4
.L_39:
        /*0328*/ 	.byte	0x03, 0x5f
        /*032a*/ 	.short	0x0101


	//----- nvinfo : EIATTR_INT_WARP_WIDE_INSTR_OFFSETS
	.align		4
        /*032c*/ 	.byte	0x04, 0x31
        /*032e*/ 	.short	(.L_41 - .L_40)


	//   ....[0]....
.L_40:
        /*0330*/ 	.word	0x000037c0


	//   ....[1]....
        /*0334*/ 	.word	0x000037f0


	//   ....[2]....
        /*0338*/ 	.word	0x00003840


	//   ....[3]....
        /*033c*/ 	.word	0x00004460


	//   ....[4]....
        /*0340*/ 	.word	0x000044e0


	//   ....[5]....
        /*0344*/ 	.word	0x00004540


	//   ....[6]....
        /*0348*/ 	.word	0x000045a0


	//   ....[7]....
        /*034c*/ 	.word	0x00004600


	//   ....[8]....
        /*0350*/ 	.word	0x00004620


	//   ....[9]....
        /*0354*/ 	.word	0x000046a0


	//   ....[10]....
        /*0358*/ 	.word	0x000046e0


	//   ....[11]....
        /*035c*/ 	.word	0x00004700


	//   ....[12]....
        /*0360*/ 	.word	0x00004760


	//   ....[13]....
        /*0364*/ 	.word	0x000047d0


	//   ....[14]....
        /*0368*/ 	.word	0x00004820


	//----- nvinfo : EIATTR_COOP_GROUP_MASK_REGIDS
	.align		4
.L_41:
        /*036c*/ 	.byte	0x04, 0x29
        /*036e*/ 	.short	(.L_43 - .L_42)


	//   ....[0]....
.L_42:
        /*0370*/ 	.word	0xffffffff


	//   ....[1]....
        /*0374*/ 	.word	0xffffffff


	//   ....[2]....
        /*0378*/ 	.word	0xffffffff


	//   ....[3]....
        /*037c*/ 	.word	0xffffffff


	//   ....[4]....
        /*0380*/ 	.word	0xffffffff


	//   ....[5]....
        /*0384*/ 	.word	0xffffffff


	//   ....[6]....
        /*0388*/ 	.word	0xffffffff


	//   ....[7]....
        /*038c*/ 	.word	0xffffffff


	//   ....[8]....
        /*0390*/ 	.word	0xffffffff


	//   ....[9]....
        /*0394*/ 	.word	0xffffffff


	//   ....[10]....
        /*0398*/ 	.word	0xffffffff


	//   ....[11]....
        /*039c*/ 	.word	0xffffffff


	//   ....[12]....
        /*03a0*/ 	.word	0xffffffff


	//----- nvinfo : EIATTR_COOP_GROUP_INSTR_OFFSETS
	.align		4
.L_43:
        /*03a4*/ 	.byte	0x04, 0x28
        /*03a6*/ 	.short	(.L_45 - .L_44)


	//   ....[0]....
.L_44:
        /*03a8*/ 	.word	0x00000090


	//   ....[1]....
        /*03ac*/ 	.word	0x00000510


	//   ....[2]....
        /*03b0*/ 	.word	0x00000660


	//   ....[3]....
        /*03b4*/ 	.word	0x000007c0


	//   ....[4]....
        /*03b8*/ 	.word	0x000008c0


	//   ....[5]....
        /*03bc*/ 	.word	0x00000a30


	//   ....[6]....
        /*03c0*/ 	.word	0x00000b90


	//   ....[7]....
        /*03c4*/ 	.word	0x00001d10


	//   ....[8]....
        /*03c8*/ 	.word	0x00002b50


	//   ....[9]....
        /*03cc*/ 	.word	0x00002d60


	//   ....[10]....
        /*03d0*/ 	.word	0x00002d90


	//   ....[11]....
        /*03d4*/ 	.word	0x000036b0


	//   ....[12]....
        /*03d8*/ 	.word	0x000038e0


	//----- nvinfo : EIATTR_VRC_CTA_INIT_COUNT
	.align		4
.L_45:
        /*03dc*/ 	.byte	0x02, 0x4a
        /*03de*/ 	.byte	0x80
	.zero		1


	//----- nvinfo : EIATTR_SYSCALL_OFFSETS
	.align		4
        /*03e0*/ 	.byte	0x04, 0x46
        /*03e2*/ 	.short	(.L_47 - .L_46)


	//   ....[0]....
.L_46:
        /*03e4*/ 	.word	0x00005410


	//   ....[1]....
        /*03e8*/ 	.word	0x00005500


	//   ....[2]....
        /*03ec*/ 	.word	0x00006680


	//   ....[3]....
        /*03f0*/ 	.word	0x000067f0


	//   ....[4]....
        /*03f4*/ 	.word	0x00006960


	//   ....[5]....
        /*03f8*/ 	.word	0x00006ad0


	//   ....[6]....
        /*03fc*/ 	.word	0x00006c40


	//   ....[7]....
        /*0400*/ 	.word	0x00006db0


	//   ....[8]....
        /*0404*/ 	.word	0x00006f20


	//   ....[9]....
        /*0408*/ 	.word	0x00007090


	//   ....[10]....
        /*040c*/ 	.word	0x00007200


	//   ....[11]....
        /*0410*/ 	.word	0x00007370


	//   ....[12]....
        /*0414*/ 	.word	0x00007510


	//----- nvinfo : EIATTR_MBARRIER_INSTR_OFFSETS
	.align		4
.L_47:
        /*0418*/ 	.byte	0x04, 0x39
        /*041a*/ 	.short	(.L_49 - .L_48)


	//   ....[0]....
.L_48:
        /*041c*/ 	.word	0x000005f0
        /*0420*/ 	.word	0x000000ff
        /*0424*/ 	.word	0x00000000
        /*0428*/ 	.short	0x0100
        /*042a*/ 	.byte	0x05
	.zero		1


	//   ....[1]....
        /*042c*/ 	.word	0x00000600
        /*0430*/ 	.word	0x000000ff
        /*0434*/ 	.word	0x00000018
        /*0438*/ 	.short	0x0100
        /*043a*/ 	.byte	0x05
	.zero		1


	//   ....[2]....
        /*043c*/ 	.word	0x00000610
        /*0440*/ 	.word	0x000000ff
        /*0444*/ 	.word	0x00000008
        /*0448*/ 	.short	0x0100
        /*044a*/ 	.byte	0x05
	.zero		1


	//   ....[3]....
        /*044c*/ 	.word	0x00000620
        /*0450*/ 	.word	0x000000ff
        /*0454*/ 	.word	0x00000020
        /*0458*/ 	.short	0x0100
        /*045a*/ 	.byte	0x05
	.zero		1


	//   ....[4]....
        /*045c*/ 	.word	0x00000630
        /*0460*/ 	.word	0x000000ff
        /*0464*/ 	.word	0x00000010
        /*0468*/ 	.short	0x0100
        /*046a*/ 	.byte	0x05
	.zero		1


	//   ....[5]....
        /*046c*/ 	.word	0x00000640
        /*0470*/ 	.word	0x000000ff
        /*0474*/ 	.word	0x00000028
        /*0478*/ 	.short	0x0100
        /*047a*/ 	.byte	0x05
	.zero		1


	//   ....[6]....
        /*047c*/ 	.word	0x00000770
        /*0480*/ 	.word	0x000000ff
        /*0484*/ 	.word	0x00000030
        /*0488*/ 	.short	0x0100
        /*048a*/ 	.byte	0x06
	.zero		1


	//   ....[7]....
        /*048c*/ 	.word	0x00000780
        /*0490*/ 	.word	0x000000ff
        /*0494*/ 	.word	0x00000040
        /*0498*/ 	.short	0x0100
        /*049a*/ 	.byte	0x06
	.zero		1


	//   ....[8]....
        /*049c*/ 	.word	0x00000790
        /*04a0*/ 	.word	0x000000ff
        /*04a4*/ 	.word	0x00000038
        /*04a8*/ 	.short	0x0100
        /*04aa*/ 	.byte	0x06
	.zero		1


	//   ....[9]....
        /*04ac*/ 	.word	0x000007a0
        /*04b0*/ 	.word	0x000000ff
        /*04b4*/ 	.word	0x00000048
        /*04b8*/ 	.short	0x0100
        /*04ba*/ 	.byte	0x06
	.zero		1


	//   ....[10]....
        /*04bc*/ 	.word	0x00000890
        /*04c0*/ 	.word	0x000000ff
        /*04c4*/ 	.word	0x00000050
        /*04c8*/ 	.short	0x0100
        /*04ca*/ 	.byte	0x05
	.zero		1


	//   ....[11]....
        /*04cc*/ 	.word	0x000008a0
        /*04d0*/ 	.word	0x000000ff
        /*04d4*/ 	.word	0x00000058
        /*04d8*/ 	.short	0x0100
        /*04da*/ 	.byte	0x05
	.zero		1


	//   ....[12]....
        /*04dc*/ 	.word	0x000009e0
        /*04e0*/ 	.word	0x000000ff
        /*04e4*/ 	.word	0x00000060
        /*04e8*/ 	.short	0x0100
        /*04ea*/ 	.byte	0x05
	.zero		1


	//   ....[13]....
        /*04ec*/ 	.word	0x000009f0
        /*04f0*/ 	.word	0x000000ff
        /*04f4*/ 	.word	0x00000070
        /*04f8*/ 	.short	0x0100
        /*04fa*/ 	.byte	0x05
	.zero		1


	//   ....[14]....
        /*04fc*/ 	.word	0x00000a00
        /*0500*/ 	.word	0x000000ff
        /*0504*/ 	.word	0x00000068
        /*0508*/ 	.short	0x0100
        /*050a*/ 	.byte	0x05
	.zero		1


	//   ....[15]....
        /*050c*/ 	.word	0x00000a10
        /*0510*/ 	.word	0x000000ff
        /*0514*/ 	.word	0x00000078
        /*0518*/ 	.short	0x0100
        /*051a*/ 	.byte	0x05
	.zero		1


	//   ....[16]....
        /*051c*/ 	.word	0x00000b40
        /*0520*/ 	.word	0x000000ff
        /*0524*/ 	.word	0x00000080
        /*0528*/ 	.short	0x0100
        /*052a*/ 	.byte	0x06
	.zero		1


	//   ....[17]....
        /*052c*/ 	.word	0x00000b50
        /*0530*/ 	.word	0x000000ff
        /*0534*/ 	.word	0x00000090
        /*0538*/ 	.short	0x0100
        /*053a*/ 	.byte	0x06
	.zero		1


	//   ....[18]....
        /*053c*/ 	.word	0x00000b60
        /*0540*/ 	.word	0x000000ff
        /*0544*/ 	.word	0x00000088
        /*0548*/ 	.short	0x0100
        /*054a*/ 	.byte	0x06
	.zero		1


	//   ....[19]....
        /*054c*/ 	.word	0x00000b70
        /*0550*/ 	.word	0x000000ff
        /*0554*/ 	.word	0x00000098
        /*0558*/ 	.short	0x0100
        /*055a*/ 	.byte	0x06
	.zero		1


	//   ....[20]....
        /*055c*/ 	.word	0x00000c80
        /*0560*/ 	.word	0x000000ff
        /*0564*/ 	.word	0x000000a0
        /*0568*/ 	.short	0x0100
        /*056a*/ 	.byte	0x05
	.zero		1


	//   ....[21]....
        /*056c*/ 	.word	0x00000c90
        /*0570*/ 	.word	0x000000ff
        /*0574*/ 	.word	0x000000b0
        /*0578*/ 	.short	0x0100
        /*057a*/ 	.byte	0x05
	.zero		1


	//   ....[22]....
        /*057c*/ 	.word	0x00000ca0
        /*0580*/ 	.word	0x000000ff
        /*0584*/ 	.word	0x000000a8
        /*0588*/ 	.short	0x0100
        /*058a*/ 	.byte	0x05
	.zero		1


	//   ....[23]....
        /*058c*/ 	.word	0x00000cb0
        /*0590*/ 	.word	0x000000ff
        /*0594*/ 	.word	0x000000b8
        /*0598*/ 	.short	0x0100
        /*059a*/ 	.byte	0x05
	.zero		1


	//   ....[24]....
        /*059c*/ 	.word	0x00001630
        /*05a0*/ 	.word	0x00000002
        /*05a4*/ 	.word	0x000000b0
        /*05a8*/ 	.short	0x010a
        /*05aa*/ 	.byte	0xff
	.zero		1


	//   ....[25]....
        /*05ac*/ 	.word	0x00001650
        /*05b0*/ 	.word	0x00000002
        /*05b4*/ 	.word	0x000000a0
        /*05b8*/ 	.short	0x0101
        /*05ba*/ 	.byte	0xff
	.zero		1


	//   ....[26]....
        /*05bc*/ 	.word	0x00001730
        /*05c0*/ 	.word	0x000000ff
        /*05c4*/ 	.word	0x00000018
        /*05c8*/ 	.short	0x010a
        /*05ca*/ 	.byte	0x05
	.zero		1


	//   ....[27]....
        /*05cc*/ 	.word	0x000017b0
        /*05d0*/ 	.word	0x000000ff
        /*05d4*/ 	.word	0x00000018
        /*05d8*/ 	.short	0x010a
        /*05da*/ 	.byte	0x21
	.zero		1


	//   ....[28]....
        /*05dc*/ 	.word	0x00001900
        /*05e0*/ 	.word	0x000000ff
        /*05e4*/ 	.word	0x00000018
        /*05e8*/ 	.short	0x010a
        /*05ea*/ 	.byte	0x08
	.zero		1


	//   ....[29]....
        /*05ec*/ 	.word	0x00001a10
        /*05f0*/ 	.word	0x000000ff
        /*05f4*/ 	.word	0x00000058
        /*05f8*/ 	.short	0x0101
        /*05fa*/ 	.byte	0x04
	.zero		1


	//   ....[30]....
        /*05fc*/ 	.word	0x00001a30
        /*0600*/ 	.word	0x000000ff
        /*0604*/ 	.word	0x00000018
        /*0608*/ 	.short	0x010a
        /*060a*/ 	.byte	0x05
	.zero		1


	//   ....[31]....
        /*060c*/ 	.word	0x00001ab0
        /*0610*/ 	.word	0x000000ff
        /*0614*/ 	.word	0x00000018
        /*0618*/ 	.short	0x010a
        /*061a*/ 	.byte	0x11
	.zero		1


	//   ....[32]....
        /*061c*/ 	.word	0x00001c00
        /*0620*/ 	.word	0x000000ff
        /*0624*/ 	.word	0x00000018
        /*0628*/ 	.short	0x010a
        /*062a*/ 	.byte	0x08
	.zero		1


	//   ....[33]....
        /*062c*/ 	.word	0x00001d40
        /*0630*/ 	.word	0x00000003
        /*0634*/ 	.word	0x00000060
        /*0638*/ 	.short	0x010a
        /*063a*/ 	.byte	0xff
	.zero		1


	//   ....[34]....
        /*063c*/ 	.word	0x00001e90
        /*0640*/ 	.word	0x00000002
        /*0644*/ 	.word	0x00000000
        /*0648*/ 	.short	0x0101
        /*064a*/ 	.byte	0xff
	.zero		1


	//   ....[35]....
        /*064c*/ 	.word	0x00002430
        /*0650*/ 	.word	0x000000ff
        /*0654*/ 	.word	0x00000000
        /*0658*/ 	.short	0x010a
        /*065a*/ 	.byte	0x05
	.zero		1


	//   ....[36]....
        /*065c*/ 	.word	0x000024c0
        /*0660*/ 	.word	0x000000ff
        /*0664*/ 	.word	0x00000000
        /*0668*/ 	.short	0x010a
        /*066a*/ 	.byte	0x05
	.zero		1


	//   ....[37]....
        /*066c*/ 	.word	0x00002560
        /*0670*/ 	.word	0x00000000
        /*0674*/ 	.word	0x00000000
        /*0678*/ 	.short	0x010a
        /*067a*/ 	.byte	0xff
	.zero		1


	//   ....[38]....
        /*067c*/ 	.word	0x000026a0
        /*0680*/ 	.word	0x00000000
        /*0684*/ 	.word	0x000000a0
        /*0688*/ 	.short	0x010a
        /*068a*/ 	.byte	0xff
	.zero		1


	//   ....[39]....
        /*068c*/ 	.word	0x00002710
        /*0690*/ 	.word	0x00000000
        /*0694*/ 	.word	0x00000000
        /*0698*/ 	.short	0x0101
        /*069a*/ 	.byte	0xff
	.zero		1


	//   ....[40]....
        /*069c*/ 	.word	0x00002720
        /*06a0*/ 	.word	0x000000ff
        /*06a4*/ 	.word	0x00000070
        /*06a8*/ 	.short	0x010a
        /*06aa*/ 	.byte	0x05
	.zero		1


	//   ....[41]....
        /*06ac*/ 	.word	0x00002840
        /*06b0*/ 	.word	0x00000000
        /*06b4*/ 	.word	0x00000060
        /*06b8*/ 	.short	0x010a
        /*06ba*/ 	.byte	0xff
	.zero		1


	//   ....[42]....
        /*06bc*/ 	.word	0x00002930
        /*06c0*/ 	.word	0x00000000
        /*06c4*/ 	.word	0x00000000
        /*06c8*/ 	.short	0x0101
        /*06ca*/ 	.byte	0xff
	.zero		1


	//   ....[43]....
        /*06cc*/ 	.word	0x000029e0
        /*06d0*/ 	.word	0x000000ff
        /*06d4*/ 	.word	0x00000070
        /*06d8*/ 	.short	0x0106
        /*06da*/ 	.byte	0x05
	.zero		1


	//   ....[44]....
        /*06dc*/ 	.word	0x00002a00
        /*06e0*/ 	.word	0x000000ff
        /*06e4*/ 	.word	0x00000070
        /*06e8*/ 	.short	0x010a
        /*06ea*/ 	.byte	0x05
	.zero		1


	//   ....[45]....
        /*06ec*/ 	.word	0x00002a90
        /*06f0*/ 	.word	0x000000ff
        /*06f4*/ 	.word	0x00000070
        /*06f8*/ 	.short	0x0106
        /*06fa*/ 	.byte	0x04
	.zero		1


	//   ....[46]....
        /*06fc*/ 	.word	0x00002ad0
        /*0700*/ 	.word	0x00000000
        /*0704*/ 	.word	0x00000070
        /*0708*/ 	.short	0x010a
        /*070a*/ 	.byte	0xff
	.zero		1


	//   ....[47]....
        /*070c*/ 	.word	0x00003020
        /*0710*/ 	.word	0x00000003
        /*0714*/ 	.word	0x00000060
        /*0718*/ 	.short	0x010a
        /*071a*/ 	.byte	0xff
	.zero		1


	//   ....[48]....
        /*071c*/ 	.word	0x00003130
        /*0720*/ 	.word	0x00000005
        /*0724*/ 	.word	0x00000000
        /*0728*/ 	.short	0x0101
        /*072a*/ 	.byte	0xff
	.zero		1


	//   ....[49]....
        /*072c*/ 	.word	0x00003140
        /*0730*/ 	.word	0x000000ff
        /*0734*/ 	.word	0x00000000
        /*0738*/ 	.short	0x010a
        /*073a*/ 	.byte	0x05
	.zero		1


	//   ....[50]....
        /*073c*/ 	.word	0x00003150
        /*0740*/ 	.word	0x000000ff
        /*0744*/ 	.word	0x00000090
        /*0748*/ 	.short	0x010a
        /*074a*/ 	.byte	0x0e
	.zero		1


	//   ....[51]....
        /*074c*/ 	.word	0x00003220
        /*0750*/ 	.word	0x000000ff
        /*0754*/ 	.word	0x00000000
        /*0758*/ 	.short	0x010a
        /*075a*/ 	.byte	0x07
	.zero		1


	//   ....[52]....
        /*075c*/ 	.word	0x00003350
        /*0760*/ 	.word	0x000000ff
        /*0764*/ 	.word	0x00000000
        /*0768*/ 	.short	0x010a
        /*076a*/ 	.byte	0x06
	.zero		1


	//   ....[53]....
        /*076c*/ 	.word	0x00003600
        /*0770*/ 	.word	0x000000ff
        /*0774*/ 	.word	0x00000000
        /*0778*/ 	.short	0x010a
        /*077a*/ 	.byte	0x05
	.zero		1


	//   ....[54]....
        /*077c*/ 	.word	0x00003690
        /*0780*/ 	.word	0x000000ff
        /*0784*/ 	.word	0x00000000
        /*0788*/ 	.short	0x010a
        /*078a*/ 	.byte	0x06
	.zero		1


	//   ....[55]....
        /*078c*/ 	.word	0x00003b60
        /*0790*/ 	.word	0x00000002
        /*0794*/ 	.word	0x00000060
        /*0798*/ 	.short	0x010a
        /*079a*/ 	.byte	0xff
	.zero		1


	//   ....[56]....
        /*079c*/ 	.word	0x00003cd0
        /*07a0*/ 	.word	0x00000000
        /*07a4*/ 	.word	0x00000000
        /*07a8*/ 	.short	0x0101
        /*07aa*/ 	.byte	0xff
	.zero		1


	//   ....[57]....
        /*07ac*/ 	.word	0x00004180
        /*07b0*/ 	.word	0x000000ff
        /*07b4*/ 	.word	0x00000058
        /*07b8*/ 	.short	0x010a
        /*07ba*/ 	.byte	0x06
	.zero		1


	//   ....[58]....
        /*07bc*/ 	.word	0x00004380
        /*07c0*/ 	.word	0x000000ff
        /*07c4*/ 	.word	0x00000040
        /*07c8*/ 	.short	0x010a
        /*07ca*/ 	.byte	0x05
	.zero		1


	//   ....[59]....
        /*07cc*/ 	.word	0x00004850
        /*07d0*/ 	.word	0x000000ff
        /*07d4*/ 	.word	0x00000030
        /*07d8*/ 	.short	0x010b
        /*07da*/ 	.byte	0x05
	.zero		1


	//   ....[60]....
        /*07dc*/ 	.word	0x00004860
        /*07e0*/ 	.word	0x000000ff
        /*07e4*/ 	.word	0x00000000
        /*07e8*/ 	.short	0x0101
        /*07ea*/ 	.byte	0x21
	.zero		1


	//   ....[61]....
        /*07ec*/ 	.word	0x000048c0
        /*07f0*/ 	.word	0x000000ff
        /*07f4*/ 	.word	0x00000000
        /*07f8*/ 	.short	0x010a
        /*07fa*/ 	.byte	0x04
	.zero		1


	//   ....[62]....
        /*07fc*/ 	.word	0x00004960
        /*0800*/ 	.word	0x00000000
        /*0804*/ 	.word	0x00000000
        /*0808*/ 	.short	0x010a
        /*080a*/ 	.byte	0xff
	.zero		1


	//   ....[63]....
        /*080c*/ 	.word	0x00004c30
        /*0810*/ 	.word	0x000000ff
        /*0814*/ 	.word	0x00000060
        /*0818*/ 	.short	0x010a
        /*081a*/ 	.byte	0x04
	.zero		1


	//   ....[64]....
        /*081c*/ 	.word	0x00004d00
        /*0820*/ 	.word	0x000000ff
        /*0824*/ 	.word	0x00000000
        /*0828*/ 	.short	0x0101
        /*082a*/ 	.byte	0x04
	.zero		1


	//   ....[65]....
        /*082c*/ 	.word	0x00005bf0
        /*0830*/ 	.word	0x00000004
        /*0834*/ 	.word	0x00000030
        /*0838*/ 	.short	0x010a
        /*083a*/ 	.byte	0xff
	.zero		1


	//   ....[66]....
        /*083c*/ 	.word	0x00005ca0
        /*0840*/ 	.word	0x0000000e
        /*0844*/ 	.word	0x00000080
        /*0848*/ 	.short	0x010a
        /*084a*/ 	.byte	0xff
	.zero		1


	//   ....[67]....
        /*084c*/ 	.word	0x00005e40
        /*0850*/ 	.word	0x00000004
        /*0854*/ 	.word	0x00000030
        /*0858*/ 	.short	0x010a
        /*085a*/ 	.byte	0xff
	.zero		1


	//   ....[68]....
        /*085c*/ 	.word	0x00006560
        /*0860*/ 	.word	0x0000000e
        /*0864*/ 	.word	0x00000080
        /*0868*/ 	.short	0x010a
        /*086a*/ 	.byte	0xff
	.zero		1


	//   ....[69]....
        /*086c*/ 	.word	0x000079f0
        /*0870*/ 	.word	0x000000ff
        /*0874*/ 	.word	0x00000000
        /*0878*/ 	.short	0x0101
        /*087a*/ 	.byte	0x07
	.zero		1


	//   ....[70]....
        /*087c*/ 	.word	0x0000a7f0
        /*0880*/ 	.word	0x00000000
        /*0884*/ 	.word	0x00000000
        /*0888*/ 	.short	0x0101
        /*088a*/ 	.byte	0xff
	.zero		1


	//   ....[71]....
        /*088c*/ 	.word	0x0000aba0
        /*0890*/ 	.word	0x00000002
        /*0894*/ 	.word	0x000000b0
        /*0898*/ 	.short	0x010a
        /*089a*/ 	.byte	0xff
	.zero		1


	//   ....[72]....
        /*089c*/ 	.word	0x0000ac00
        /*08a0*/ 	.word	0x00000004
        /*08a4*/ 	.word	0x00000018
        /*08a8*/ 	.short	0x010a
        /*08aa*/ 	.byte	0xff
	.zero		1


	//   ....[73]....
        /*08ac*/ 	.word	0x0000ac60
        /*08b0*/ 	.word	0x00000004
        /*08b4*/ 	.word	0x00000018
        /*08b8*/ 	.short	0x010a
        /*08ba*/ 	.byte	0xff
	.zero		1


	//   ....[74]....
        /*08bc*/ 	.word	0x0000acb0
        /*08c0*/ 	.word	0x00000003
        /*08c4*/ 	.word	0x00000060
        /*08c8*/ 	.short	0x010a
        /*08ca*/ 	.byte	0xff
	.zero		1


	//   ....[75]....
        /*08cc*/ 	.word	0x0000ad10
        /*08d0*/ 	.word	0x00000003
        /*08d4*/ 	.word	0x00000000
        /*08d8*/ 	.short	0x010a
        /*08da*/ 	.byte	0xff
	.zero		1


	//   ....[76]....
        /*08dc*/ 	.word	0x0000ad70
        /*08e0*/ 	.word	0x00000003
        /*08e4*/ 	.word	0x00000000
        /*08e8*/ 	.short	0x010a
        /*08ea*/ 	.byte	0xff
	.zero		1


	//   ....[77]....
        /*08ec*/ 	.word	0x0000adc0
        /*08f0*/ 	.word	0x00000000
        /*08f4*/ 	.word	0x000000a0
        /*08f8*/ 	.short	0x010a
        /*08fa*/ 	.byte	0xff
	.zero		1


	//   ....[78]....
        /*08fc*/ 	.word	0x0000ae20
        /*0900*/ 	.word	0x00000003
        /*0904*/ 	.word	0x00000070
        /*0908*/ 	.short	0x010a
        /*090a*/ 	.byte	0xff
	.zero		1


	//   ....[79]....
        /*090c*/ 	.word	0x0000ae70
        /*0910*/ 	.word	0x00000000
        /*0914*/ 	.word	0x00000060
        /*0918*/ 	.short	0x010a
        /*091a*/ 	.byte	0xff
	.zero		1


	//   ....[80]....
        /*091c*/ 	.word	0x0000aed0
        /*0920*/ 	.word	0x00000002
        /*0924*/ 	.word	0x00000070
        /*0928*/ 	.short	0x010a
        /*092a*/ 	.byte	0xff
	.zero		1


	//   ....[81]....
        /*092c*/ 	.word	0x0000af20
        /*0930*/ 	.word	0x00000003
        /*0934*/ 	.word	0x00000060
        /*0938*/ 	.short	0x010a
        /*093a*/ 	.byte	0xff
	.zero		1


	//   ....[82]....
        /*093c*/ 	.word	0x0000af80
        /*0940*/ 	.word	0x00000004
        /*0944*/ 	.word	0x00000090
        /*0948*/ 	.short	0x010a
        /*094a*/ 	.byte	0xff
	.zero		1


	//   ....[83]....
        /*094c*/ 	.word	0x0000afe0
        /*0950*/ 	.word	0x00000002
        /*0954*/ 	.word	0x00000000
        /*0958*/ 	.short	0x010a
        /*095a*/ 	.byte	0xff
	.zero		1


	//   ....[84]....
        /*095c*/ 	.word	0x0000b040
        /*0960*/ 	.word	0x00000002
        /*0964*/ 	.word	0x00000000
        /*0968*/ 	.short	0x010a
        /*096a*/ 	.byte	0xff
	.zero		1


	//   ....[85]....
        /*096c*/ 	.word	0x0000b0a0
        /*0970*/ 	.word	0x00000002
        /*0974*/ 	.word	0x00000000
        /*0978*/ 	.short	0x010a
        /*097a*/ 	.byte	0xff
	.zero		1


	//   ....[86]....
        /*097c*/ 	.word	0x0000b0f0
        /*0980*/ 	.word	0x00000002
        /*0984*/ 	.word	0x00000060
        /*0988*/ 	.short	0x010a
        /*098a*/ 	.byte	0xff
	.zero		1


	//   ....[87]....
        /*098c*/ 	.word	0x0000b150
        /*0990*/ 	.word	0x00000002
        /*0994*/ 	.word	0x00000058
        /*0998*/ 	.short	0x010a
        /*099a*/ 	.byte	0xff
	.zero		1


	//   ....[88]....
        /*099c*/ 	.word	0x0000b1b0
        /*09a0*/ 	.word	0x00000003
        /*09a4*/ 	.word	0x00000040
        /*09a8*/ 	.short	0x010a
        /*09aa*/ 	.byte	0xff
	.zero		1


	//   ....[89]....
        /*09ac*/ 	.word	0x0000b210
        /*09b0*/ 	.word	0x00000002
        /*09b4*/ 	.word	0x00000000
        /*09b8*/ 	.short	0x010a
        /*09ba*/ 	.byte	0xff
	.zero		1


	//   ....[90]....
        /*09bc*/ 	.word	0x0000b270
        /*09c0*/ 	.word	0x00000002
        /*09c4*/ 	.word	0x00000060
        /*09c8*/ 	.short	0x010a
        /*09ca*/ 	.byte	0xff
	.zero		1


	//   ....[91]....
        /*09cc*/ 	.word	0x0000b2c0
        /*09d0*/ 	.word	0x00000004
        /*09d4*/ 	.word	0x00000030
        /*09d8*/ 	.short	0x010a
        /*09da*/ 	.byte	0xff
	.zero		1


	//   ....[92]....
        /*09dc*/ 	.word	0x0000b310
        /*09e0*/ 	.word	0x0000000e
        /*09e4*/ 	.word	0x00000080
        /*09e8*/ 	.short	0x010a
        /*09ea*/ 	.byte	0xff
	.zero		1


	//----- nvinfo : EIATTR_NUM_MBARRIERS
	.align		4
.L_49:
        /*09ec*/ 	.byte	0x03, 0x38
        /*09ee*/ 	.short	0x0018


	//----- nvinfo : EIATTR_EXIT_INSTR_OFFSETS
	.align		4
        /*09f0*/ 	.byte	0x04, 0x1c
        /*09f2*/ 	.short	(.L_51 - .L_50)


	//   ....[0]....
.L_50:
        /*09f4*/ 	.word	0x00002590


	//   ....[1]....
        /*09f8*/ 	.word	0x00002aa0


	//   ....[2]....
        /*09fc*/ 	.word	0x00002b00


	//   ....[3]....
        /*0a00*/ 	.word	0x000038f0


	//   ....[4]....
        /*0a04*/ 	.word	0x00004990


	//   ....[5]....
        /*0a08*/ 	.word	0x000049d0


	//   ....[6]....
        /*0a0c*/ 	.word	0x0000aaa0


	//   ....[7]....
        /*0a10*/ 	.word	0x0000ab30


	//   ....[8]....
        /*0a14*/ 	.word	0x0000ab60


	//   ....[9]....
        /*0a18*/ 	.word	0x0000ab90


	//----- nvinfo : EIATTR_MAX_THREADS
	.align		4
.L_51:
        /*0a1c*/ 	.byte	0x04, 0x05
        /*0a1e*/ 	.short	(.L_53 - .L_52)
.L_52:
        /*0a20*/ 	.word	0x00000100
        /*0a24*/ 	.word	0x00000001
        /*0a28*/ 	.word	0x00000001


	//----- nvinfo : EIATTR_CRS_STACK_SIZE
	.align		4
.L_53:
        /*0a2c*/ 	.byte	0x04, 0x1e
        /*0a2e*/ 	.short	(.L_55 - .L_54)
.L_54:
        /*0a30*/ 	.word	0x00000000


	//----- nvinfo : EIATTR_CBANK_PARAM_SIZE
	.align		4
.L_55:
        /*0a34*/ 	.byte	0x03, 0x19
        /*0a36*/ 	.short	0x0800


	//----- nvinfo : EIATTR_PARAM_CBANK
	.align		4
        /*0a38*/ 	.byte	0x04, 0x0a
        /*0a3a*/ 	.short	(.L_57 - .L_56)
	.align		4
.L_56:
        /*0a3c*/ 	.word	index@(.nv.constant0._ZN7cutlass13device_kernelINS_4gemm6kernel13GemmUniversalIN4cute5tupleIJiiiiEEENS1_10collective13CollectiveMmaINS1_35MainloopSm100TmaUmmaWarpSpecializedILi3ELi2ELi2ENS5_IJNS4_1CILi1EEESB_SB_EEEEENS5_IJNSA_ILi128EEENSA_ILi176EEENSA_ILi64EEEEEENS_6half_tENS5_IJlSB_lEEESI_SJ_NS4_8TiledMMAINS4_8MMA_AtomIJNS4_20SM100_MMA_F16BF16_SSISI_SI_fLi128ELi176ELNS4_4UMMA5MajorE0ELSO_0ELNSN_7ScaleInE0ELSP_0EEEEEENS4_6LayoutISC_NS5_IJNSA_ILi0EEEST_ST_EEEEENS5_IJNS4_10UnderscoreESW_SW_EEEEENS4_13SM90_TMA_LOADENS4_14ComposedLayoutINS4_7SwizzleILi3ELi4ELi3EEENS4_18smem_ptr_flag_bitsILi16EEENSS_INS5_IJNSA_ILi8EEESG_EEENS5_IJSG_SB_EEEEEEEvNS4_8identityESZ_S19_vS1A_EENS_8epilogue10collective18CollectiveEpilogueINS1C_23Sm100TmaWarpSpecializedILi2ELi1ELi176ELb1ELb0EEEJSH_NS5_IJNSS_ISE_SB_EENSS_ISF_SB_EEEEESI_SJ_SI_SJ_NS1C_6fusion15FusionCallbacksIS1G_NS1K_17LinearCombinationISI_fSI_fLNS_15FloatRoundStyleE2EEESH_S1J_JEEENS4_5SM1004TMEM4LOAD26SM100_TMEM_LOAD_32dp32b16xESZ_NS10_INS11_ILi1ELi4ELi3EEES14_NSS_INS5_IJS15_NSA_ILi16EEEEEENS5_IJS1V_SB_EEEEEEENS4_39AutoVectorizingCopyWithAssumedAlignmentILi128EEENS4_14SM90_TMA_STOREES1Z_S21_S21_EEEvvEEEEvNT_6ParamsE)
        /*0a40*/ 	.short	0x0380
        /*0a42*/ 	.short	0x0800


	//----- nvinfo : EIATTR_SW_WAR
	.align		4
.L_57:
        /*0a44*/ 	.byte	0x04, 0x36
        /*0a46*/ 	.short	(.L_59 - .L_58)
.L_58:
        /*0a48*/ 	.word	0x00000008
.L_59:


//--------------------- .nv.callgraph             --------------------------
	.section	.nv.callgraph,"",@"SHT_CUDA_CALLGRAPH"
	.align	4
	.sectionentsize	8
	.align		4
        /*0000*/ 	.word	0x00000000
	.align		4
        /*0004*/ 	.word	0xffffffff
	.align		4
        /*0008*/ 	.word	index@(_ZN7cutlass13device_kernelINS_4gemm6kernel13GemmUniversalIN4cute5tupleIJiiiiEEENS1_10collective13CollectiveMmaINS1_35MainloopSm100TmaUmmaWarpSpecializedILi3ELi2ELi2ENS5_IJNS4_1CILi1EEESB_SB_EEEEENS5_IJNSA_ILi128EEENSA_ILi176EEENSA_ILi64EEEEEENS_6half_tENS5_IJlSB_lEEESI_SJ_NS4_8TiledMMAINS4_8MMA_AtomIJNS4_20SM100_MMA_F16BF16_SSISI_SI_fLi128ELi176ELNS4_4UMMA5MajorE0ELSO_0ELNSN_7ScaleInE0ELSP_0EEEEEENS4_6LayoutISC_NS5_IJNSA_ILi0EEEST_ST_EEEEENS5_IJNS4_10UnderscoreESW_SW_EEEEENS4_13SM90_TMA_LOADENS4_14ComposedLayoutINS4_7SwizzleILi3ELi4ELi3EEENS4_18smem_ptr_flag_bitsILi16EEENSS_INS5_IJNSA_ILi8EEESG_EEENS5_IJSG_SB_EEEEEEEvNS4_8identityESZ_S19_vS1A_EENS_8epilogue10collective18CollectiveEpilogueINS1C_23Sm100TmaWarpSpecializedILi2ELi1ELi176ELb1ELb0EEEJSH_NS5_IJNSS_ISE_SB_EENSS_ISF_SB_EEEEESI_SJ_SI_SJ_NS1C_6fusion15FusionCallbacksIS1G_NS1K_17LinearCombinationISI_fSI_fLNS_15FloatRoundStyleE2EEESH_S1J_JEEENS4_5SM1004TMEM4LOAD26SM100_TMEM_LOAD_32dp32b16xESZ_NS10_INS11_ILi1ELi4ELi3EEES14_NSS_INS5_IJS15_NSA_ILi16EEEEEENS5_IJS1V_SB_EEEEEEENS4_39AutoVectorizingCopyWithAssumedAlignmentILi128EEENS4_14SM90_TMA_STOREES1Z_S21_S21_EEEvvEEEEvNT_6ParamsE)
	.align		4
        /*000c*/ 	.word	index@(__assertfail)
	.align		4
        /*0010*/ 	.word	0x00000000
	.align		4
        /*0014*/ 	.word	0xfffffffe
	.align		4
        /*0018*/ 	.word	0x00000000
	.align		4
        /*001c*/ 	.word	0xfffffffd
	.align		4
        /*0020*/ 	.word	0x00000000
	.align		4
        /*0024*/ 	.word	0xfffffffc


//--------------------- .nv.constant4             --------------------------
	.section	.nv.constant4,"a",@progbits
	.align	8
	.align		8
.nv.constant4:
        /*0000*/ 	.dword	__assertfail
	.align		8
        /*0008*/ 	.dword	__unnamed_1
	.align		8
        /*0010*/ 	.dword	__unnamed_2
	.align		8
        /*0018*/ 	.dword	_ZN40_INTERNAL_dd85ed43_4_k_cu_024c5102_219054cuda3std3__45__cpo5beginE
	.align		8
        /*0020*/ 	.dword	_ZN40_INTERNAL_dd85ed43_4_k_cu_024c5102_219054cuda3std3__45__cpo3endE
	.align		8
        /*0028*/ 	.dword	_ZN40_INTERNAL_dd85ed43_4_k_cu_024c5102_219054cuda3std3__45__cpo6cbeginE
	.align		8
        /*0030*/ 	.dword	_ZN40_INTERNAL_dd85ed43_4_k_cu_024c5102_219054cuda3std3__45__cpo4cendE
	.align		8
        /*0038*/ 	.dword	_ZN40_INTERNAL_dd85ed43_4_k_cu_024c5102_219054cuda3std3__442_GLOBAL__N__dd85ed43_4_k_cu_024c5102_219056ignoreE
	.align		8
        /*0040*/ 	.dword	_ZN40_INTERNAL_dd85ed43_4_k_cu_024c5102_219054cuda3std3__419piecewise_constructE
	.align		8
        /*0048*/ 	.dword	_ZN40_INTERNAL_dd85ed43_4_k_cu_024c5102_219054cuda3std3__48in_placeE
	.align		8
        /*0050*/ 	.dword	_ZN40_INTERNAL_dd85ed43_4_k_cu_024c5102_219054cuda3std6ranges3__45__cpo4swapE
	.align		8
        /*0058*/ 	.dword	_ZN40_INTERNAL_dd85ed43_4_k_cu_024c5102_219054cuda3std6ranges3__45__cpo9iter_moveE
	.align		8
        /*0060*/ 	.dword	_ZN40_INTERNAL_dd85ed43_4_k_cu_024c5102_219054cute7productE
	.align		8
        /*0068*/ 	.dword	_ZN40_INTERNAL_dd85ed43_4_k_cu_024c5102_219054cute1_E
	.align		8
        /*0070*/ 	.dword	$str$25
	.align		8
        /*0078*/ 	.dword	$str$26
	.align		8
        /*0080*/ 	.dword	$str$27
	.align		8
        /*0088*/ 	.dword	$str$28


//--------------------- .text._ZN7cutlass13device_kernelINS_4gemm6kernel13GemmUniversalIN4cute5tupleIJiiiiEEENS1_10collective13CollectiveMmaINS1_35MainloopSm100TmaUmmaWarpSpecializedILi3ELi2ELi2ENS5_IJNS4_1CILi1EEESB_SB_EEEEENS5_IJNSA_ILi128EEENSA_ILi176EEENSA_ILi64EEEEEENS_6half_tENS5_IJlSB_lEEESI_SJ_NS4_8TiledMMAINS4_8MMA_AtomIJNS4_20SM100_MMA_F16BF16_SSISI_SI_fLi128ELi176ELNS4_4UMMA5MajorE0ELSO_0ELNSN_7ScaleInE0ELSP_0EEEEEENS4_6LayoutISC_NS5_IJNSA_ILi0EEEST_ST_EEEEENS5_IJNS4_10UnderscoreESW_SW_EEEEENS4_13SM90_TMA_LOADENS4_14ComposedLayoutINS4_7SwizzleILi3ELi4ELi3EEENS4_18smem_ptr_flag_bitsILi16EEENSS_INS5_IJNSA_ILi8EEESG_EEENS5_IJSG_SB_EEEEEEEvNS4_8identityESZ_S19_vS1A_EENS_8epilogue10collective18CollectiveEpilogueINS1C_23Sm100TmaWarpSpecializedILi2ELi1ELi176ELb1ELb0EEEJSH_NS5_IJNSS_ISE_SB_EENSS_ISF_SB_EEEEESI_SJ_SI_SJ_NS1C_6fusion15FusionCallbacksIS1G_NS1K_17LinearCombinationISI_fSI_fLNS_15FloatRoundStyleE2EEESH_S1J_JEEENS4_5SM1004TMEM4LOAD26SM100_TMEM_LOAD_32dp32b16xESZ_NS10_INS11_ILi1ELi4ELi3EEES14_NSS_INS5_IJS15_NSA_ILi16EEEEEENS5_IJS1V_SB_EEEEEEENS4_39AutoVectorizingCopyWithAssumedAlignmentILi128EEENS4_14SM90_TMA_STOREES1Z_S21_S21_EEEvvEEEEvNT_6ParamsE --------------------------
	.section	.text._ZN7cutlass13device_kernelINS_4gemm6kernel13GemmUniversalIN4cute5tupleIJiiiiEEENS1_10collective13CollectiveMmaINS1_35MainloopSm100TmaUmmaWarpSpecializedILi3ELi2ELi2ENS5_IJNS4_1CILi1EEESB_SB_EEEEENS5_IJNSA_ILi128EEENSA_ILi176EEENSA_ILi64EEEEEENS_6half_tENS5_IJlSB_lEEESI_SJ_NS4_8TiledMMAINS4_8MMA_AtomIJNS4_20SM100_MMA_F16BF16_SSISI_SI_fLi128ELi176ELNS4_4UMMA5MajorE0ELSO_0ELNSN_7ScaleInE0ELSP_0EEEEEENS4_6LayoutISC_NS5_IJNSA_ILi0EEEST_ST_EEEEENS5_IJNS4_10UnderscoreESW_SW_EEEEENS4_13SM90_TMA_LOADENS4_14ComposedLayoutINS4_7SwizzleILi3ELi4ELi3EEENS4_18smem_ptr_flag_bitsILi16EEENSS_INS5_IJNSA_ILi8EEESG_EEENS5_IJSG_SB_EEEEEEEvNS4_8identityESZ_S19_vS1A_EENS_8epilogue10collective18CollectiveEpilogueINS1C_23Sm100TmaWarpSpecializedILi2ELi1ELi176ELb1ELb0EEEJSH_NS5_IJNSS_ISE_SB_EENSS_ISF_SB_EEEEESI_SJ_SI_SJ_NS1C_6fusion15FusionCallbacksIS1G_NS1K_17LinearCombinationISI_fSI_fLNS_15FloatRoundStyleE2EEESH_S1J_JEEENS4_5SM1004TMEM4LOAD26SM100_TMEM_LOAD_32dp32b16xESZ_NS10_INS11_ILi1ELi4ELi3EEES14_NSS_INS5_IJS15_NSA_ILi16EEEEEENS5_IJS1V_SB_EEEEEEENS4_39AutoVectorizingCopyWithAssumedAlignmentILi128EEENS4_14SM90_TMA_STOREES1Z_S21_S21_EEEvvEEEEvNT_6ParamsE,"ax",@progbits
	.align	128
.text._ZN7cutlass13device_kernelINS_4gemm6kernel13GemmUniversalIN4cute5tupleIJiiiiEEENS1_10collective13CollectiveMmaINS1_35MainloopSm100TmaUmmaWarpSpecializedILi3ELi2ELi2ENS5_IJNS4_1CILi1EEESB_SB_EEEEENS5_IJNSA_ILi128EEENSA_ILi176EEENSA_ILi64EEEEEENS_6half_tENS5_IJlSB_lEEESI_SJ_NS4_8TiledMMAINS4_8MMA_AtomIJNS4_20SM100_MMA_F16BF16_SSISI_SI_fLi128ELi176ELNS4_4UMMA5MajorE0ELSO_0ELNSN_7ScaleInE0ELSP_0EEEEEENS4_6LayoutISC_NS5_IJNSA_ILi0EEEST_ST_EEEEENS5_IJNS4_10UnderscoreESW_SW_EEEEENS4_13SM90_TMA_LOADENS4_14ComposedLayoutINS4_7SwizzleILi3ELi4ELi3EEENS4_18smem_ptr_flag_bitsILi16EEENSS_INS5_IJNSA_ILi8EEESG_EEENS5_IJSG_SB_EEEEEEEvNS4_8identityESZ_S19_vS1A_EENS_8epilogue10collective18CollectiveEpilogueINS1C_23Sm100TmaWarpSpecializedILi2ELi1ELi176ELb1ELb0EEEJSH_NS5_IJNSS_ISE_SB_EENSS_ISF_SB_EEEEESI_SJ_SI_SJ_NS1C_6fusion15FusionCallbacksIS1G_NS1K_17LinearCombinationISI_fSI_fLNS_15FloatRoundStyleE2EEESH_S1J_JEEENS4_5SM1004TMEM4LOAD26SM100_TMEM_LOAD_32dp32b16xESZ_NS10_INS11_ILi1ELi4ELi3EEES14_NSS_INS5_IJS15_NSA_ILi16EEEEEENS5_IJS1V_SB_EEEEEEENS4_39AutoVectorizingCopyWithAssumedAlignmentILi128EEENS4_14SM90_TMA_STOREES1Z_S21_S21_EEEvvEEEEvNT_6ParamsE:
        .type           _ZN7cutlass13device_kernelINS_4gemm6kernel13GemmUniversalIN4cute5tupleIJiiiiEEENS1_10collective13CollectiveMmaINS1_35MainloopSm100TmaUmmaWarpSpecializedILi3ELi2ELi2ENS5_IJNS4_1CILi1EEESB_SB_EEEEENS5_IJNSA_ILi128EEENSA_ILi176EEENSA_ILi64EEEEEENS_6half_tENS5_IJlSB_lEEESI_SJ_NS4_8TiledMMAINS4_8MMA_AtomIJNS4_20SM100_MMA_F16BF16_SSISI_SI_fLi128ELi176ELNS4_4UMMA5MajorE0ELSO_0ELNSN_7ScaleInE0ELSP_0EEEEEENS4_6LayoutISC_NS5_IJNSA_ILi0EEEST_ST_EEEEENS5_IJNS4_10UnderscoreESW_SW_EEEEENS4_13SM90_TMA_LOADENS4_14ComposedLayoutINS4_7SwizzleILi3ELi4ELi3EEENS4_18smem_ptr_flag_bitsILi16EEENSS_INS5_IJNSA_ILi8EEESG_EEENS5_IJSG_SB_EEEEEEEvNS4_8identityESZ_S19_vS1A_EENS_8epilogue10collective18CollectiveEpilogueINS1C_23Sm100TmaWarpSpecializedILi2ELi1ELi176ELb1ELb0EEEJSH_NS5_IJNSS_ISE_SB_EENSS_ISF_SB_EEEEESI_SJ_SI_SJ_NS1C_6fusion15FusionCallbacksIS1G_NS1K_17LinearCombinationISI_fSI_fLNS_15FloatRoundStyleE2EEESH_S1J_JEEENS4_5SM1004TMEM4LOAD26SM100_TMEM_LOAD_32dp32b16xESZ_NS10_INS11_ILi1ELi4ELi3EEES14_NSS_INS5_IJS15_NSA_ILi16EEEEEENS5_IJS1V_SB_EEEEEEENS4_39AutoVectorizingCopyWithAssumedAlignmentILi128EEENS4_14SM90_TMA_STOREES1Z_S21_S21_EEEvvEEEEvNT_6ParamsE,@function
        .size           _ZN7cutlass13device_kernelINS_4gemm6kernel13GemmUniversalIN4cute5tupleIJiiiiEEENS1_10collective13CollectiveMmaINS1_35MainloopSm100TmaUmmaWarpSpecializedILi3ELi2ELi2ENS5_IJNS4_1CILi1EEESB_SB_EEEEENS5_IJNSA_ILi128EEENSA_ILi176EEENSA_ILi64EEEEEENS_6half_tENS5_IJlSB_lEEESI_SJ_NS4_8TiledMMAINS4_8MMA_AtomIJNS4_20SM100_MMA_F16BF16_SSISI_SI_fLi128ELi176ELNS4_4UMMA5MajorE0ELSO_0ELNSN_7ScaleInE0ELSP_0EEEEEENS4_6LayoutISC_NS5_IJNSA_ILi0EEEST_ST_EEEEENS5_IJNS4_10UnderscoreESW_SW_EEEEENS4_13SM90_TMA_LOADENS4_14ComposedLayoutINS4_7SwizzleILi3ELi4ELi3EEENS4_18smem_ptr_flag_bitsILi16EEENSS_INS5_IJNSA_ILi8EEESG_EEENS5_IJSG_SB_EEEEEEEvNS4_8identityESZ_S19_vS1A_EENS_8epilogue10collective18CollectiveEpilogueINS1C_23Sm100TmaWarpSpecializedILi2ELi1ELi176ELb1ELb0EEEJSH_NS5_IJNSS_ISE_SB_EENSS_ISF_SB_EEEEESI_SJ_SI_SJ_NS1C_6fusion15FusionCallbacksIS1G_NS1K_17LinearCombinationISI_fSI_fLNS_15FloatRoundStyleE2EEESH_S1J_JEEENS4_5SM1004TMEM4LOAD26SM100_TMEM_LOAD_32dp32b16xESZ_NS10_INS11_ILi1ELi4ELi3EEES14_NSS_INS5_IJS15_NSA_ILi16EEEEEENS5_IJS1V_SB_EEEEEEENS4_39AutoVectorizingCopyWithAssumedAlignmentILi128EEENS4_14SM90_TMA_STOREES1Z_S21_S21_EEEvvEEEEvNT_6ParamsE,(.L_x_139 - _ZN7cutlass13device_kernelINS_4gemm6kernel13GemmUniversalIN4cute5tupleIJiiiiEEENS1_10collective13CollectiveMmaINS1_35MainloopSm100TmaUmmaWarpSpecializedILi3ELi2ELi2ENS5_IJNS4_1CILi1EEESB_SB_EEEEENS5_IJNSA_ILi128EEENSA_ILi176EEENSA_ILi64EEEEEENS_6half_tENS5_IJlSB_lEEESI_SJ_NS4_8TiledMMAINS4_8MMA_AtomIJNS4_20SM100_MMA_F16BF16_SSISI_SI_fLi128ELi176ELNS4_4UMMA5MajorE0ELSO_0ELNSN_7ScaleInE0ELSP_0EEEEEENS4_6LayoutISC_NS5_IJNSA_ILi0EEEST_ST_EEEEENS5_IJNS4_10UnderscoreESW_SW_EEEEENS4_13SM90_TMA_LOADENS4_14ComposedLayoutINS4_7SwizzleILi3ELi4ELi3EEENS4_18smem_ptr_flag_bitsILi16EEENSS_INS5_IJNSA_ILi8EEESG_EEENS5_IJSG_SB_EEEEEEEvNS4_8identityESZ_S19_vS1A_EENS_8epilogue10collective18CollectiveEpilogueINS1C_23Sm100TmaWarpSpecializedILi2ELi1ELi176ELb1ELb0EEEJSH_NS5_IJNSS_ISE_SB_EENSS_ISF_SB_EEEEESI_SJ_SI_SJ_NS1C_6fusion15FusionCallbacksIS1G_NS1K_17LinearCombinationISI_fSI_fLNS_15FloatRoundStyleE2EEESH_S1J_JEEENS4_5SM1004TMEM4LOAD26SM100_TMEM_LOAD_32dp32b16xESZ_NS10_INS11_ILi1ELi4ELi3EEES14_NSS_INS5_IJS15_NSA_ILi16EEEEEENS5_IJS1V_SB_EEEEEEENS4_39AutoVectorizingCopyWithAssumedAlignmentILi128EEENS4_14SM90_TMA_STOREES1Z_S21_S21_EEEvvEEEEvNT_6ParamsE)
        .other          _ZN7cutlass13device_kernelINS_4gemm6kernel13GemmUniversalIN4cute5tupleIJiiiiEEENS1_10collective13CollectiveMmaINS1_35MainloopSm100TmaUmmaWarpSpecializedILi3ELi2ELi2ENS5_IJNS4_1CILi1EEESB_SB_EEEEENS5_IJNSA_ILi128EEENSA_ILi176EEENSA_ILi64EEEEEENS_6half_tENS5_IJlSB_lEEESI_SJ_NS4_8TiledMMAINS4_8MMA_AtomIJNS4_20SM100_MMA_F16BF16_SSISI_SI_fLi128ELi176ELNS4_4UMMA5MajorE0ELSO_0ELNSN_7ScaleInE0ELSP_0EEEEEENS4_6LayoutISC_NS5_IJNSA_ILi0EEEST_ST_EEEEENS5_IJNS4_10UnderscoreESW_SW_EEEEENS4_13SM90_TMA_LOADENS4_14ComposedLayoutINS4_7SwizzleILi3ELi4ELi3EEENS4_18smem_ptr_flag_bitsILi16EEENSS_INS5_IJNSA_ILi8EEESG_EEENS5_IJSG_SB_EEEEEEEvNS4_8identityESZ_S19_vS1A_EENS_8epilogue10collective18CollectiveEpilogueINS1C_23Sm100TmaWarpSpecializedILi2ELi1ELi176ELb1ELb0EEEJSH_NS5_IJNSS_ISE_SB_EENSS_ISF_SB_EEEEESI_SJ_SI_SJ_NS1C_6fusion15FusionCallbacksIS1G_NS1K_17LinearCombinationISI_fSI_fLNS_15FloatRoundStyleE2EEESH_S1J_JEEENS4_5SM1004TMEM4LOAD26SM100_TMEM_LOAD_32dp32b16xESZ_NS10_INS11_ILi1ELi4ELi3EEES14_NSS_INS5_IJS15_NSA_ILi16EEEEEENS5_IJS1V_SB_EEEEEEENS4_39AutoVectorizingCopyWithAssumedAlignmentILi128EEENS4_14SM90_TMA_STOREES1Z_S21_S21_EEEvvEEEEvNT_6ParamsE,@"STO_CUDA_ENTRY STV_DEFAULT"
_ZN7cutlass13device_kernelINS_4gemm6kernel13GemmUniversalIN4cute5tupleIJiiiiEEENS1_10collective13CollectiveMmaINS1_35MainloopSm100TmaUmmaWarpSpecializedILi3ELi2ELi2ENS5_IJNS4_1CILi1EEESB_SB_EEEEENS5_IJNSA_ILi128EEENSA_ILi176EEENSA_ILi64EEEEEENS_6half_tENS5_IJlSB_lEEESI_SJ_NS4_8TiledMMAINS4_8MMA_AtomIJNS4_20SM100_MMA_F16BF16_SSISI_SI_fLi128ELi176ELNS4_4UMMA5MajorE0ELSO_0ELNSN_7ScaleInE0ELSP_0EEEEEENS4_6LayoutISC_NS5_IJNSA_ILi0EEEST_ST_EEEEENS5_IJNS4_10UnderscoreESW_SW_EEEEENS4_13SM90_TMA_LOADENS4_14ComposedLayoutINS4_7SwizzleILi3ELi4ELi3EEENS4_18smem_ptr_flag_bitsILi16EEENSS_INS5_IJNSA_ILi8EEESG_EEENS5_IJSG_SB_EEEEEEEvNS4_8identityESZ_S19_vS1A_EENS_8epilogue10collective18CollectiveEpilogueINS1C_23Sm100TmaWarpSpecializedILi2ELi1ELi176ELb1ELb0EEEJSH_NS5_IJNSS_ISE_SB_EENSS_ISF_SB_EEEEESI_SJ_SI_SJ_NS1C_6fusion15FusionCallbacksIS1G_NS1K_17LinearCombinationISI_fSI_fLNS_15FloatRoundStyleE2EEESH_S1J_JEEENS4_5SM1004TMEM4LOAD26SM100_TMEM_LOAD_32dp32b16xESZ_NS10_INS11_ILi1ELi4ELi3EEES14_NSS_INS5_IJS15_NSA_ILi16EEEEEENS5_IJS1V_SB_EEEEEEENS4_39AutoVectorizingCopyWithAssumedAlignmentILi128EEENS4_14SM90_TMA_STOREES1Z_S21_S21_EEEvvEEEEvNT_6ParamsE:
[----:B------:R-:W1:Y:S01]  /*0000*/  LDC R1, c[0x0][0x37c] ;  /* 0x0000df00ff017b82 */ /* 0x000e620000000800 */
[----:B------:R-:W2:Y:S01]  /*0010*/  S2R R6, SR_TID.X ;  /* 0x0000000000067919 */ /* 0x000ea20000002100 */
[----:B------:R-:W3:Y:S01]  /*0020*/  LDCU.64 UR4, c[0x0][0x890] ;  /* 0x00011200ff0477ac */ /* 0x000ee20008000a00 */
[----:B-1----:R-:W-:Y:S01]  /*0030*/  VIADD R1, R1, 0xffffff78 ;  /* 0xffffff7801017836 */ /* 0x002fe20000000000 */
[----:B------:R-:W-:Y:S01]  /*0040*/  ELECT P3, URZ, PT ;  /* 0x0000000000ff782f */ /* 0x000fe20003860000 */
[----:B------:R-:W1:Y:S01]  /*0050*/  LDCU.64 UR54, c[0x0][0x358] ;  /* 0x00006b00ff3677ac */ /* 0x000e620008000a00 */
[----:B---3--:R-:W-:-:S04]  /*0060*/  UISETP.NE.U32.AND UP0, UPT, UR4, URZ, UPT ;  /* 0x000000ff0400728c */ /* 0x008fc8000bf05070 */
[----:B------:R-:W-:Y:S01]  /*0070*/  UISETP.NE.AND.EX UP0, UPT, UR5, URZ, UPT, UP0 ;  /* 0x000000ff0500728c */ /* 0x000fe2000bf05300 */
[----:B--2---:R-:W-:-:S05]  /*0080*/  SHF.R.U32.HI R2, RZ, 0x5, R6 ;  /* 0x00000005ff027819 */ /* 0x004fca0000011606 */
[----:B------:R-:W2:Y:S02]  /*0090*/  SHFL.IDX PT, R0, R2, RZ, 0x1f ;  /* 0x00001fff02007589 */ /* 0x000ea400000e0000 */
[----:B--2---:R-:W-:Y:S02]  /*00a0*/  R2UR UR12, R0 ;  /* 0x00000000000c72ca */ /* 0x004fe400000e0000 */
[----:B------:R-:W-:-:S05]  /*00b0*/  PRMT R0, RZ, 0x7610, R0 ;  /* 0x00007610ff007816 */ /* 0x000fca0000000000 */
[----:B------:R2:W-:Y:S01]  /*00c0*/  STL.S16 [R1+0x60], R0 ;  /* 0x0000600001007387 */ /* 0x0005e20000100600 */
[----:B-1----:R-:W-:Y:S07]  /*00d0*/  BRA.U UP0, `(.L_x_0) ;  /* 0x0000000100347547 */ /* 0x002fee000b800000 */
[----:B------:R-:W1:Y:S02]  /*00e0*/  LDCU.64 UR6, c[0x0][0x888] ;  /* 0x00011100ff0677ac */ /* 0x000e640008000a00 */
[----:B-1----:R-:W-:-:S04]  /*00f0*/  UISETP.NE.U32.AND UP0, UPT, UR6, URZ, UPT ;  /* 0x000000ff0600728c */ /* 0x002fc8000bf05070 */
[----:B------:R-:W-:-:S09]  /*0100*/  UISETP.NE.AND.EX UP0, UPT, UR7, URZ, UPT, UP0 ;  /* 0x000000ff0700728c */ /* 0x000fd2000bf05300 */
[----:B------:R-:W-:Y:S05]  /*0110*/  BRA.U !UP0, `(.L_x_1) ;  /* 0x0000000108147547 */ /* 0x000fea000b800000 */
[----:B------:R-:W1:Y:S02]  /*0120*/  LDC.64 R4, c[0x0][0x888] ;  /* 0x00022200ff047b82 */ /* 0x000e640000000a00 */
[----:B-1----:R1:W5:Y:S01]  /*0130*/  LDG.E R185, desc[UR54][R4.64] ;  /* 0x0000003604b97981 */ /* 0x002362000c1e1900 */
[----:B--2---:R-:W-:-:S05]  /*0140*/  HFMA2 R0, -RZ, RZ, 0, 5.9604644775390625e-08 ;  /* 0x00000001ff007431 */ /* 0x004fca00000001ff */
[----:B------:R1:W-:Y:S01]  /*0150*/  STL.S16 [R1+0x60], R0 ;  /* 0x0000600001007387 */ /* 0x0003e20000100600 */
[----:B------:R-:W-:Y:S05]  /*0160*/  BRA `(.L_x_0) ;  /* 0x0000000000107947 */ /* 0x000fea0003800000 */
.L_x_1:
[----:B--2---:R-:W-:Y:S01]  /*0170*/  HFMA2 R0, -RZ, RZ, 0, 5.9604644775390625e-08 ;  /* 0x00000001ff007431 */ /* 0x004fe200000001ff */
[----:B------:R-:W1:Y:S04]  /*0180*/  LDCU UR6, c[0x0][0x880] ;  /* 0x00011000ff0677ac */ /* 0x000e680008000800 */
[----:B------:R3:W-:Y:S01]  /*0190*/  STL.S16 [R1+0x60], R0 ;  /* 0x0000600001007387 */ /* 0x0007e20000100600 */
[----:B-1----:R-:W-:-:S07]  /*01a0*/  MOV R185, UR6 ;  /* 0x0000000600b97c02 */ /* 0x002fce0008000f00 */
.L_x_0:
[----:B------:R-:W4:Y:S02]  /*01b0*/  LDCU.64 UR6, c[0x0][0x8b0] ;  /* 0x00011600ff0677ac */ /* 0x000f240008000a00 */
[----:B----4-:R-:W-:-:S04]  /*01c0*/  UISETP.NE.U32.AND UP0, UPT, UR6, URZ, UPT ;  /* 0x000000ff0600728c */ /* 0x010fc8000bf05070 */
[----:B------:R-:W-:-:S09]  /*01d0*/  UISETP.NE.AND.EX UP0, UPT, UR7, URZ, UPT, UP0 ;  /* 0x000000ff0700728c */ /* 0x000fd2000bf05300 */
[----:B------:R-:W-:Y:S05]  /*01e0*/  BRA.U UP0, `(.L_x_2) ;  /* 0x0000000100247547 */ /* 0x000fea000b800000 */
[----:B------:R-:W4:Y:S02]  /*01f0*/  LDCU.64 UR6, c[0x0][0x8a8] ;  /* 0x00011500ff0677ac */ /* 0x000f240008000a00 */
[----:B----4-:R-:W-:-:S04]  /*0200*/  UISETP.NE.U32.AND UP0, UPT, UR6, URZ, UPT ;  /* 0x000000ff0600728c */ /* 0x010fc8000bf05070 */
[----:B------:R-:W-:-:S09]  /*0210*/  UISETP.NE.AND.EX UP0, UPT, UR7, URZ, UPT, UP0 ;  /* 0x000000ff0700728c */ /* 0x000fd2000bf05300 */
[----:B------:R-:W-:Y:S05]  /*0220*/  BRA.U !UP0, `(.L_x_3) ;  /* 0x00000001080c7547 */ /* 0x000fea000b800000 */
[----:B-1----:R-:W1:Y:S02]  /*0230*/  LDC.64 R4, c[0x0][0x8a8] ;  /* 0x00022a00ff047b82 */ /* 0x002e640000000a00 */
[----:B-1----:R4:W5:Y:S01]  /*0240*/  LDG.E R184, desc[UR54][R4.64] ;  /* 0x0000003604b87981 */ /* 0x002962000c1e1900 */
[----:B------:R-:W-:Y:S05]  /*0250*/  BRA `(.L_x_2) ;  /* 0x0000000000087947 */ /* 0x000fea0003800000 */
.L_x_3:
[----:B------:R-:W4:Y:S02]  /*0260*/  LDCU UR6, c[0x0][0x8a0] ;  /* 0x00011400ff0677ac */ /* 0x000f240008000800 */
[----:B----4-:R-:W-:Y:S02]  /*0270*/  MOV R184, UR6 ;  /* 0x0000000600b87c02 */ /* 0x010fe40008000f00 */
.L_x_2:
[----:B-1--4-:R-:W-:Y:S01]  /*0280*/  IMAD.U32 R4, RZ, RZ, UR12 ;  /* 0x0000000cff047e24 */ /* 0x012fe2000f8e00ff */
[----:B------:R-:W-:Y:S04]  /*0290*/  BSSY.RECONVERGENT B0, `(.L_x_4) ;  /* 0x000000c000007945 */ /* 0x000fe80003800200 */
[C---:B------:R-:W-:Y:S02]  /*02a0*/  ISETP.NE.OR P1, PT, R4.reuse, 0x1, !P3 ;  /* 0x000000010400780c */ /* 0x040fe40005f25670 */
[----:B------:R-:W-:-:S11]  /*02b0*/  ISETP.NE.OR P0, PT, R4, 0x3, !P3 ;  /* 0x000000030400780c */ /* 0x000fd60005f05670 */
[----:B------:R-:W-:Y:S05]  /*02c0*/  @P1 BRA `(.L_x_5) ;  /* 0x0000000000201947 */ /* 0x000fea0003800000 */
[----:B------:R-:W1:Y:S02]  /*02d0*/  LDCU.64 UR6, c[0x0][0x348] ;  /* 0x00006900ff0677ac */ /* 0x000e640008000a00 */
[----:B-1----:R-:W-:Y:S02]  /*02e0*/  UIADD3 UR8, UP1, UPT, UR6, 0x80, URZ ;  /* 0x0000008006087890 */ /* 0x002fe4000ff3e0ff */
[----:B------:R-:W-:Y:S02]  /*02f0*/  UIADD3 UR6, UP0, UPT, UR6, 0x180, URZ ;  /* 0x0000018006067890 */ /* 0x000fe4000ff1e0ff */
[----:B------:R-:W-:Y:S02]  /*0300*/  UIADD3.X UR9, UPT, UPT, URZ, UR7, URZ, UP1, !UPT ;  /* 0x00000007ff097290 */ /* 0x000fe40008ffe4ff */
[----:B------:R-:W-:-:S07]  /*0310*/  UIADD3.X UR7, UPT, UPT, URZ, UR7, URZ, UP0, !UPT ;  /* 0x00000007ff077290 */ /* 0x000fce00087fe4ff */
[----:B------:R1:W-:Y:S02]  /*0320*/  UTMACCTL.PF [UR8] ;  /* 0x00000000080079b9 */ /* 0x0003e40008040000 */
[----:B------:R1:W-:Y:S02]  /*0330*/  UTMACCTL.PF [UR6] ;  /* 0x00000000060079b9 */ /* 0x0003e40008040000 */
[----:B-1----:R-:W-:Y:S01]  /*0340*/  NOP ;  /* 0x0000000000007918 */ /* 0x002fe20000000000 */
.L_x_5:
[----:B------:R-:W-:Y:S05]  /*0350*/  BSYNC.RECONVERGENT B0 ;  /* 0x0000000000007941 */ /* 0x000fea0003800200 */
.L_x_4:
[----:B------:R-:W-:Y:S04]  /*0360*/  BSSY.RECONVERGENT B0, `(.L_x_6) ;  /* 0x000000a000007945 */ /* 0x000fe80003800200 */
        /* <DEDUP_REMOVED lines=9> */
.L_x_7:
[----:B------:R-:W-:Y:S05]  /*0400*/  BSYNC.RECONVERGENT B0 ;  /* 0x0000000000007941 */ /* 0x000fea0003800200 */
.L_x_6:
[----:B------:R-:W1:Y:S01]  /*0410*/  LDCU.64 UR6, c[0x0][0x888] ;  /* 0x00011100ff0677ac */ /* 0x000e620008000a00 */
[----:B------:R-:W-:Y:S02]  /*0420*/  UISETP.EQ.U32.AND UP1, UPT, UR4, URZ, UPT ;  /* 0x000000ff0400728c */ /* 0x000fe4000bf22070 */
[----:B------:R-:W-:Y:S02]  /*0430*/  UPLOP3.LUT UP3, UPT, UPT, UPT, UPT, 0x80, 0x8 ;  /* 0x000000000008789c */ /* 0x000fe40003f6f070 */
[----:B-1----:R-:W-:-:S04]  /*0440*/  UISETP.NE.U32.AND UP0, UPT, UR6, URZ, UPT ;  /* 0x000000ff0600728c */ /* 0x002fc8000bf05070 */
[----:B------:R-:W-:-:S04]  /*0450*/  UISETP.NE.AND.EX UP2, UPT, UR7, URZ, UPT, UP0 ;  /* 0x000000ff0700728c */ /* 0x000fc8000bf45300 */
[----:B------:R-:W-:-:S04]  /*0460*/  UISETP.EQ.OR.EX UP4, UPT, UR5, URZ, !UP2, UP1 ;  /* 0x000000ff0500728c */ /* 0x000fc8000d782710 */
[----:B------:R-:W-:-:S05]  /*0470*/  UP2UR UR57, UPR, URZ, 0x10 ;  /* 0x00000010ff397883 */ /* 0x000fca0008000000 */
[----:B------:R-:W-:Y:S07]  /*0480*/  BRA.U !UP4, `(.L_x_8) ;  /* 0x000000010c207547 */ /* 0x000fee000b800000 */
[----:B------:R-:W-:Y:S01]  /*0490*/  UISETP.NE.U32.AND UP1, UPT, UR4, URZ, UPT ;  /* 0x000000ff0400728c */ /* 0x000fe2000bf25070 */
[----:B-----5:R-:W-:Y:S01]  /*04a0*/  FSETP.NEU.AND P0, PT, R185, RZ, PT ;  /* 0x000000ffb900720b */ /* 0x020fe20003f0d000 */
[----:B------:R-:W-:Y:S02]  /*04b0*/  USEL UR4, URZ, 0xffffffff, UP2 ;  /* 0xffffffffff047887 */ /* 0x000fe40009000000 */
[----:B------:R-:W-:-:S10]  /*04c0*/  UISETP.NE.AND.EX UP1, UPT, UR5, URZ, UPT, UP1 ;  /* 0x000000ff0500728c */ /* 0x000fd4000bf25310 */
[----:B------:R-:W-:Y:S01]  /*04d0*/  VOTEU.ANY UP0, P0 ;  /* 0x0000000000ff7886 */ /* 0x000fe20000000100 */
[----:B------:R-:W-:-:S04]  /*04e0*/  @!UP1 USEL UR4, URZ, 0xffffffff, UP0 ;  /* 0xffffffffff049887 */ /* 0x000fc80008000000 */
[----:B------:R-:W-:-:S04]  /*04f0*/  ULOP3.LUT UR4, UR4, 0x1, URZ, 0xc0, !UPT ;  /* 0x0000000104047892 */ /* 0x000fc8000f8ec0ff */
[----:B------:R-:W-:-:S11]  /*0500*/  UISETP.NE.U32.AND UP3, UPT, UR4, 0x1, UPT ;  /* 0x000000010400788c */ /* 0x000fd6000bf65070 */
.L_x_8:
[----:B--23--:R-:W1:Y:S01]  /*0510*/  SHFL.IDX PT, R0, R2, RZ, 0x1f ;  /* 0x00001fff02007589 */ /* 0x00ce6200000e0000 */
[----:B------:R-:W-:-:S04]  /*0520*/  UISETP.NE.AND UP0, UPT, UR12, 0x2, UPT ;  /* 0x000000020c00788c */ /* 0x000fc8000bf05270 */
[----:B------:R-:W-:Y:S01]  /*0530*/  USEL UR37, URZ, 0x1, UP0 ;  /* 0x00000001ff257887 */ /* 0x000fe20008000000 */
[----:B-1----:R-:W-:-:S13]  /*0540*/  ISETP.NE.AND P0, PT, R0, RZ, PT ;  /* 0x000000ff0000720c */ /* 0x002fda0003f05270 */
[----:B------:R-:W-:Y:S05]  /*0550*/  @P0 BRA `(.L_x_9) ;  /* 0x0000000000400947 */ /* 0x000fea0003800000 */
[----:B------:R-:W1:Y:S01]  /*0560*/  S2UR UR5, SR_CgaCtaId ;  /* 0x00000000000579c3 */ /* 0x000e620000008800 */
[----:B------:R-:W-:Y:S01]  /*0570*/  UMOV UR6, 0x400 ;  /* 0x0000040000067882 */ /* 0x000fe20000000000 */
[----:B------:R-:W-:Y:S01]  /*0580*/  UMOV UR4, 0x1 ;  /* 0x0000000100047882 */ /* 0x000fe20000000000 */
[----:B------:R-:W-:Y:S01]  /*0590*/  ELECT P0, URZ, PT ;  /* 0x0000000000ff782f */ /* 0x000fe20003800000 */
[----:B-1----:R-:W-:Y:S02]  /*05a0*/  ULEA UR5, UR5, UR6, 0x18 ;  /* 0x0000000605057291 */ /* 0x002fe4000f8ec0ff */
[----:B------:R-:W-:-:S04]  /*05b0*/  UIADD3 UR6, UPT, UPT, -UR4, 0x100000, URZ ;  /* 0x0010000004067890 */ /* 0x000fc8000fffe1ff */
[----:B------:R-:W-:Y:S02]  /*05c0*/  USHF.L.U32 UR7, UR6, 0xb, URZ ;  /* 0x0000000b06077899 */ /* 0x000fe400080006ff */
[----:B------:R-:W-:Y:S01]  /*05d0*/  USHF.L.U32 UR6, UR6, 0x1, URZ ;  /* 0x0000000106067899 */ /* 0x000fe200080006ff */
[----:B------:R-:W1:Y:S11]  /*05e0*/  FENCE.VIEW.ASYNC.S ;  /* 0x00000000000073c6 */ /* 0x000e760000000000 */
[----:B-1----:R1:W2:Y:S01]  /*05f0*/  SYNCS.EXCH.64 URZ, [UR5], UR6 ;  /* 0x0000000605ff75b2 */ /* 0x0022a20008000100 */
[----:B------:R1:W3:Y:S01]  /*0600*/  SYNCS.EXCH.64 URZ, [UR5+0x18], UR6 ;  /* 0x0000180605ff75b2 */ /* 0x0002e20008000100 */
[----:B------:R1:W4:Y:S01]  /*0610*/  SYNCS.EXCH.64 URZ, [UR5+0x8], UR6 ;  /* 0x0000080605ff75b2 */ /* 0x0003220008000100 */
[----:B------:R1:W1:Y:S01]  /*0620*/  SYNCS.EXCH.64 URZ, [UR5+0x20], UR6 ;  /* 0x0000200605ff75b2 */ /* 0x0002620008000100 */
[----:B------:R1:W1:Y:S01]  /*0630*/  SYNCS.EXCH.64 URZ, [UR5+0x10], UR6 ;  /* 0x0000100605ff75b2 */ /* 0x0002620008000100 */
[----:B------:R1:W1:Y:S01]  /*0640*/  SYNCS.EXCH.64 URZ, [UR5+0x28], UR6 ;  /* 0x0000280605ff75b2 */ /* 0x0002620008000100 */
[----:B------:R-:W-:Y:S01]  /*0650*/  NOP ;  /* 0x0000000000007918 */ /* 0x000fe20000000000 */
.L_x_9:
[----:B------:R-:W2:Y:S01]  /*0660*/  SHFL.IDX PT, R0, R2, RZ, 0x1f ;  /* 0x00001fff02007589 */ /* 0x000ea200000e0000 */
[----:B------:R-:W-:Y:S01]  /*0670*/  NOP ;  /* 0x0000000000007918 */ /* 0x000fe20000000000 */
[----:B--2---:R-:W-:-:S13]  /*0680*/  ISETP.NE.AND P0, PT, R0, 0x1, PT ;  /* 0x000000010000780c */ /* 0x004fda0003f05270 */
[----:B------:R-:W-:Y:S05]  /*0690*/  @P0 BRA `(.L_x_10) ;  /* 0x0000000000480947 */ /* 0x000fea0003800000 */
[----:B-1----:R-:W1:Y:S01]  /*06a0*/  S2UR UR6, SR_CgaCtaId ;  /* 0x00000000000679c3 */ /* 0x002e620000008800 */
[----:B------:R-:W-:Y:S01]  /*06b0*/  UMOV UR7, 0x400 ;  /* 0x0000040000077882 */ /* 0x000fe20000000000 */
[----:B------:R-:W-:Y:S01]  /*06c0*/  UMOV UR5, 0x20 ;  /* 0x0000002000057882 */ /* 0x000fe20000000000 */
[----:B------:R-:W-:Y:S01]  /*06d0*/  UMOV UR4, 0x80 ;  /* 0x0000008000047882 */ /* 0x000fe20000000000 */
[----:B------:R-:W-:-:S04]  /*06e0*/  UIADD3 UR8, UPT, UPT, -UR5, 0x100000, URZ ;  /* 0x0010000005087890 */ /* 0x000fc8000fffe1ff */
[----:B------:R-:W-:Y:S02]  /*06f0*/  USHF.L.U32 UR9, UR8, 0xb, URZ ;  /* 0x0000000b08097899 */ /* 0x000fe400080006ff */
[----:B------:R-:W-:Y:S02]  /*0700*/  USHF.L.U32 UR8, UR8, 0x1, URZ ;  /* 0x0000000108087899 */ /* 0x000fe400080006ff */
[----:B------:R-:W-:-:S04]  /*0710*/  UIADD3 UR4, UPT, UPT, -UR4, 0x100000, URZ ;  /* 0x0010000004047890 */ /* 0x000fc8000fffe1ff */
[----:B------:R-:W-:Y:S02]  /*0720*/  USHF.L.U32 UR5, UR4, 0xb, URZ ;  /* 0x0000000b04057899 */ /* 0x000fe400080006ff */
[----:B------:R-:W-:Y:S01]  /*0730*/  USHF.L.U32 UR4, UR4, 0x1, URZ ;  /* 0x0000000104047899 */ /* 0x000fe200080006ff */
[----:B------:R-:W-:Y:S01]  /*0740*/  ELECT P0, URZ, PT ;  /* 0x0000000000ff782f */ /* 0x000fe20003800000 */
[----:B-1----:R-:W-:Y:S01]  /*0750*/  ULEA UR6, UR6, UR7, 0x18 ;  /* 0x0000000706067291 */ /* 0x002fe2000f8ec0ff */
[----:B------:R-:W1:Y:S11]  /*0760*/  FENCE.VIEW.ASYNC.S ;  /* 0x00000000000073c6 */ /* 0x000e760000000000 */
[----:B-1----:R2:W1:Y:S01]  /*0770*/  SYNCS.EXCH.64 URZ, [UR6+0x30], UR8 ;  /* 0x0000300806ff75b2 */ /* 0x0024620008000100 */
[----:B------:R2:W1:Y:S01]  /*0780*/  SYNCS.EXCH.64 URZ, [UR6+0x40], UR4 ;  /* 0x0000400406ff75b2 */ /* 0x0004620008000100 */
[----:B------:R2:W1:Y:S01]  /*0790*/  SYNCS.EXCH.64 URZ, [UR6+0x38], UR8 ;  /* 0x0000380806ff75b2 */ /* 0x0004620008000100 */
[----:B------:R2:W1:Y:S02]  /*07a0*/  SYNCS.EXCH.64 URZ, [UR6+0x48], UR4 ;  /* 0x0000480406ff75b2 */ /* 0x0004640008000100 */
[----:B--2---:R-:W-:Y:S01]  /*07b0*/  NOP ;  /* 0x0000000000007918 */ /* 0x004fe20000000000 */
.L_x_10:
[----:B------:R-:W2:Y:S01]  /*07c0*/  SHFL.IDX PT, R0, R2, RZ, 0x1f ;  /* 0x00001fff02007589 */ /* 0x000ea200000e0000 */
[----:B------:R-:W-:Y:S01]  /*07d0*/  NOP ;  /* 0x0000000000007918 */ /* 0x000fe20000000000 */
[----:B--2---:R-:W-:-:S13]  /*07e0*/  ISETP.NE.AND P0, PT, R0, 0x3, PT ;  /* 0x000000030000780c */ /* 0x004fda0003f05270 */
[----:B------:R-:W-:Y:S05]  /*07f0*/  @P0 BRA `(.L_x_11) ;  /* 0x0000000000300947 */ /* 0x000fea0003800000 */
[----:B-1----:R-:W1:Y:S01]  /*0800*/  S2UR UR5, SR_CgaCtaId ;  /* 0x00000000000579c3 */ /* 0x002e620000008800 */
        /* <DEDUP_REMOVED lines=8> */
[----:B-1----:R2:W1:Y:S01]  /*0890*/  SYNCS.EXCH.64 URZ, [UR5+0x50], UR6 ;  /* 0x0000500605ff75b2 */ /* 0x0024620008000100 */
[----:B------:R2:W1:Y:S02]  /*08a0*/  SYNCS.EXCH.64 URZ, [UR5+0x58], UR6 ;  /* 0x0000580605ff75b2 */ /* 0x0004640008000100 */
[----:B--2---:R-:W-:Y:S01]  /*08b0*/  NOP ;  /* 0x0000000000007918 */ /* 0x004fe20000000000 */
.L_x_11:
[----:B------:R-:W2:Y:S01]  /*08c0*/  SHFL.IDX PT, R0, R2, RZ, 0x1f ;  /* 0x00001fff02007589 */ /* 0x000ea200000e0000 */
[----:B------:R-:W-:Y:S01]  /*08d0*/  NOP ;  /* 0x0000000000007918 */ /* 0x000fe20000000000 */
[----:B--2---:R-:W-:-:S13]  /*08e0*/  ISETP.NE.AND P0, PT, R0, 0x4, PT ;  /* 0x000000040000780c */ /* 0x004fda0003f05270 */
[----:B------:R-:W-:Y:S05]  /*08f0*/  @P0 BRA `(.L_x_12) ;  /* 0x00000000004c0947 */ /* 0x000fea0003800000 */
[----:B-1----:R-:W1:Y:S01]  /*0900*/  S2UR UR5, SR_CgaCtaId ;  /* 0x00000000000579c3 */ /* 0x002e620000008800 */
[----:B------:R-:W-:Y:S01]  /*0910*/  UMOV UR7, 0x100 ;  /* 0x0000010000077882 */ /* 0x000fe20000000000 */
[----:B------:R-:W-:Y:S01]  /*0920*/  UMOV UR6, 0x400 ;  /* 0x0000040000067882 */ /* 0x000fe20000000000 */
[----:B------:R-:W-:Y:S01]  /*0930*/  USEL UR7, UR7, 0xe0, UP3 ;  /* 0x000000e007077887 */ /* 0x000fe20009800000 */
[----:B------:R-:W-:Y:S01]  /*0940*/  UMOV UR4, 0x1 ;  /* 0x0000000100047882 */ /* 0x000fe20000000000 */
[----:B------:R-:W-:Y:S01]  /*0950*/  ELECT P0, URZ, PT ;  /* 0x0000000000ff782f */ /* 0x000fe20003800000 */
[----:B------:R-:W-:-:S04]  /*0960*/  UIADD3 UR8, UPT, UPT, -UR4, 0x100000, URZ ;  /* 0x0010000004087890 */ /* 0x000fc8000fffe1ff */
[----:B------:R-:W-:Y:S02]  /*0970*/  USHF.L.U32 UR9, UR8, 0xb, URZ ;  /* 0x0000000b08097899 */ /* 0x000fe400080006ff */
[----:B------:R-:W-:Y:S02]  /*0980*/  USHF.L.U32 UR8, UR8, 0x1, URZ ;  /* 0x0000000108087899 */ /* 0x000fe400080006ff */
[----:B-1----:R-:W-:Y:S02]  /*0990*/  ULEA UR5, UR5, UR6, 0x18 ;  /* 0x0000000605057291 */ /* 0x002fe4000f8ec0ff */
[----:B------:R-:W-:-:S04]  /*09a0*/  UIADD3 UR6, UPT, UPT, -UR7, 0x100000, URZ ;  /* 0x0010000007067890 */ /* 0x000fc8000fffe1ff */
[----:B------:R-:W-:Y:S02]  /*09b0*/  USHF.L.U32 UR7, UR6, 0xb, URZ ;  /* 0x0000000b06077899 */ /* 0x000fe400080006ff */
[----:B------:R-:W-:Y:S01]  /*09c0*/  USHF.L.U32 UR6, UR6, 0x1, URZ ;  /* 0x0000000106067899 */ /* 0x000fe200080006ff */
[----:B------:R-:W1:Y:S03]  /*09d0*/  FENCE.VIEW.ASYNC.S ;  /* 0x00000000000073c6 */ /* 0x000e660000000000 */
[----:B-1----:R2:W1:Y:S08]  /*09e0*/  SYNCS.EXCH.64 URZ, [UR5+0x60], UR8 ;  /* 0x0000600805ff75b2 */ /* 0x0024700008000100 */
[----:B------:R2:W1:Y:S01]  /*09f0*/  SYNCS.EXCH.64 URZ, [UR5+0x70], UR6 ;  /* 0x0000700605ff75b2 */ /* 0x0004620008000100 */
[----:B------:R2:W1:Y:S01]  /*0a00*/  SYNCS.EXCH.64 URZ, [UR5+0x68], UR8 ;  /* 0x0000680805ff75b2 */ /* 0x0004620008000100 */
[----:B------:R2:W1:Y:S02]  /*0a10*/  SYNCS.EXCH.64 URZ, [UR5+0x78], UR6 ;  /* 0x0000780605ff75b2 */ /* 0x0004640008000100 */
[----:B--2---:R-:W-:Y:S01]  /*0a20*/  NOP ;  /* 0x0000000000007918 */ /* 0x004fe20000000000 */
.L_x_12:
        /* <DEDUP_REMOVED lines=22> */
.L_x_13:
[----:B------:R-:W2:Y:S01]  /*0b90*/  SHFL.IDX PT, R0, R2, RZ, 0x1f ;  /* 0x00001fff02007589 */ /* 0x000ea200000e0000 */
[----:B------:R-:W1:Y:S01]  /*0ba0*/  S2UR UR56, SR_CTAID.X ;  /* 0x00000000003879c3 */ /* 0x000e620000002500 */
[----:B------:R-:W-:-:S07]  /*0bb0*/  NOP ;  /* 0x0000000000007918 */ /* 0x000fce0000000000 */
[----:B------:R-:W1:Y:S01]  /*0bc0*/  S2UR UR47, SR_CTAID.Y ;  /* 0x00000000002f79c3 */ /* 0x000e620000002600 */
[----:B--2---:R-:W-:-:S13]  /*0bd0*/  ISETP.NE.AND P0, PT, R0, 0x3, PT ;  /* 0x000000030000780c */ /* 0x004fda0003f05270 */
[----:B-1----:R-:W-:Y:S05]  /*0be0*/  @P0 BRA `(.L_x_14) ;  /* 0x0000000000380947 */ /* 0x002fea0003800000 */
        /* <DEDUP_REMOVED lines=9> */
[----:B-1----:R1:W2:Y:S01]  /*0c80*/  SYNCS.EXCH.64 URZ, [UR5+0xa0], UR6 ;  /* 0x0000a00605ff75b2 */ /* 0x0022a20008000100 */
[----:B------:R1:W1:Y:S01]  /*0c90*/  SYNCS.EXCH.64 URZ, [UR5+0xb0], UR6 ;  /* 0x0000b00605ff75b2 */ /* 0x0002620008000100 */
[----:B------:R1:W1:Y:S01]  /*0ca0*/  SYNCS.EXCH.64 URZ, [UR5+0xa8], UR6 ;  /* 0x0000a80605ff75b2 */ /* 0x0002620008000100 */
[----:B------:R1:W1:Y:S01]  /*0cb0*/  SYNCS.EXCH.64 URZ, [UR5+0xb8], UR6 ;  /* 0x0000b80605ff75b2 */ /* 0x0002620008000100 */
[----:B------:R-:W-:Y:S01]  /*0cc0*/  NOP ;  /* 0x0000000000007918 */ /* 0x000fe20000000000 */
.L_x_14:
[----:B------:R-:W-:-:S05]  /*0cd0*/  CS2R.32 R3, SR_CgaSize ;  /* 0x0000000000037805 */ /* 0x000fca0000008a00 */
[----:B------:R-:W-:-:S05]  /*0ce0*/  IMAD R3, R3, -0xa0, RZ ;  /* 0xffffff6003037824 */ /* 0x000fca00078e02ff */
[----:B-1----:R-:W-:-:S14]  /*0cf0*/  R2UR UR5, R3 ;  /* 0x00000000030572ca */ /* 0x002fdc00000e0000 */
[----:B------:R-:W1:Y:S01]  /*0d00*/  LDCU UR5, c[0x0][UR5+0x2b0] ;  /* 0x00005600050577ac */ /* 0x000e620008000800 */
[----:B------:R-:W-:Y:S01]  /*0d10*/  I2FP.F32.U32 R0, UR56 ;  /* 0x0000003800007c45 */ /* 0x000fe20008201000 */
[----:B------:R-:W-:Y:S01]  /*0d20*/  NOP ;  /* 0x0000000000007918 */ /* 0x000fe20000000000 */
[----:B------:R-:W-:Y:S02]  /*0d30*/  I2FP.F32.U32 R3, UR47 ;  /* 0x0000002f00037c45 */ /* 0x000fe40008201000 */
[----:B------:R-:W-:-:S05]  /*0d40*/  CS2R.32 R2, SR_CgaSize ;  /* 0x0000000000027805 */ /* 0x000fca0000008a00 */
[----:B------:R-:W-:-:S05]  /*0d50*/  IMAD R2, R2, -0xa0, RZ ;  /* 0xffffff6002027824 */ /* 0x000fca00078e02ff */
[----:B------:R-:W-:-:S14]  /*0d60*/  R2UR UR4, R2 ;  /* 0x00000000020472ca */ /* 0x000fdc00000e0000 */
[----:B------:R-:W3:Y:S01]  /*0d70*/  LDCU UR4, c[0x0][UR4+0x2b4] ;  /* 0x00005680040477ac */ /* 0x000ee20008000800 */
[----:B------:R-:W2:Y:S01]  /*0d80*/  S2UR UR36, SR_CTAID.Z ;  /* 0x00000000002479c3 */ /* 0x000ea20000002700 */
[----:B------:R-:W4:Y:S01]  /*0d90*/  LDCU UR13, c[0x0][0xb24] ;  /* 0x00016480ff0d77ac */ /* 0x000f220008000800 */
[----:B-1----:R-:W-:Y:S01]  /*0da0*/  FMUL R0, R0, UR5 ;  /* 0x0000000500007c20 */ /* 0x002fe20008400000 */
[----:B------:R-:W-:-:S05]  /*0db0*/  CS2R.32 R2, SR_CgaSize ;  /* 0x0000000000027805 */ /* 0x000fca0000008a00 */
[----:B------:R-:W-:-:S05]  /*0dc0*/  IMAD R2, R2, -0xa0, RZ ;  /* 0xffffff6002027824 */ /* 0x000fca00078e02ff */
[----:B------:R-:W-:-:S14]  /*0dd0*/  R2UR UR5, R2 ;  /* 0x00000000020572ca */ /* 0x000fdc00000e0000 */
[----:B------:R-:W1:Y:S01]  /*0de0*/  LDCU UR5, c[0x0][UR5+0x2a0] ;  /* 0x00005400050577ac */ /* 0x000e620008000800 */
[----:B------:R3:W2:Y:S01]  /*0df0*/  F2I.U32.TRUNC.NTZ R2, R0 ;  /* 0x0000000000027305 */ /* 0x0006a2000020f000 */
[----:B----4-:R-:W-:Y:S01]  /*0e00*/  UISETP.GE.AND UP0, UPT, UR13, 0x1, UPT ;  /* 0x000000010d00788c */ /* 0x010fe2000bf06270 */
[----:B---3--:R-:W-:Y:S01]  /*0e10*/  FMUL R0, R3, UR4 ;  /* 0x0000000403007c20 */ /* 0x008fe20008400000 */
[----:B------:R-:W-:-:S06]  /*0e20*/  RPCMOV.32 Rpc.LO, R3 ;  /* 0x0000000300007352 */ /* 0x000fcc0000000000 */
[----:B------:R-:W-:-:S05]  /*0e30*/  CS2R.32 R3, SR_CgaSize ;  /* 0x0000000000037805 */ /* 0x000fca0000008a00 */
[----:B------:R-:W-:-:S05]  /*0e40*/  IMAD R3, R3, -0xa0, RZ ;  /* 0xffffff6003037824 */ /* 0x000fca00078e02ff */
[----:B------:R-:W-:Y:S02]  /*0e50*/  R2UR UR4, R3 ;  /* 0x00000000030472ca */ /* 0x000fe400000e0000 */
[----:B------:R-:W-:-:S12]  /*0e60*/  RPCMOV.32 R3, Rpc.LO ;  /* 0x0000000000037353 */ /* 0x000fd80000000000 */
[----:B------:R-:W3:Y:S01]  /*0e70*/  LDCU UR4, c[0x0][UR4+0x2a4] ;  /* 0x00005480040477ac */ /* 0x000ee20008000800 */
[----:B--2---:R-:W-:Y:S01]  /*0e80*/  R2UR UR46, R2 ;  /* 0x00000000022e72ca */ /* 0x004fe200000e0000 */
[----:B------:R-:W2:-:S12]  /*0e90*/  F2I.U32.TRUNC.NTZ R0, R0 ;  /* 0x0000000000007305 */ /* 0x000e98000020f000 */
[----:B------:R-:W-:-:S04]  /*0ea0*/  UIADD3 UR46, UPT, UPT, -UR46, URZ, URZ ;  /* 0x000000ff2e2e7290 */ /* 0x000fc8000fffe1ff */
[----:B-1----:R-:W-:Y:S01]  /*0eb0*/  UIMAD UR46, UR5, UR46, UR56 ;  /* 0x0000002e052e72a4 */ /* 0x002fe2000f8e0238 */
[----:B--2---:R-:W-:-:S13]  /*0ec0*/  R2UR UR45, R0 ;  /* 0x00000000002d72ca */ /* 0x004fda00000e0000 */
[----:B------:R-:W-:-:S04]  /*0ed0*/  UIADD3 UR45, UPT, UPT, -UR45, URZ, URZ ;  /* 0x000000ff2d2d7290 */ /* 0x000fc8000fffe1ff */
[----:B---3--:R-:W-:Y:S01]  /*0ee0*/  UIMAD UR45, UR4, UR45, UR47 ;  /* 0x0000002d042d72a4 */ /* 0x008fe2000f8e022f */
[----:B------:R-:W-:Y:S06]  /*0ef0*/  BAR.SYNC.DEFER_BLOCKING 0x0 ;  /* 0x0000000000007b1d */ /* 0x000fec0000010000 */
[----:B------:R-:W-:Y:S05]  /*0f00*/  BRA.U !UP0, `(.L_x_15) ;  /* 0x0000000108d47547 */ /* 0x000fea000b800000 */
[----:B------:R-:W1:Y:S01]  /*0f10*/  LDCU.128 UR4, c[0x0][0xb10] ;  /* 0x00016200ff0477ac */ /* 0x000e620008000c00 */
[----:B------:R-:W2:Y:S01]  /*0f20*/  LDCU UR15, c[0x0][0x370] ;  /* 0x00006e00ff0f77ac */ /* 0x000ea20008000800 */
[----:B------:R-:W3:Y:S01]  /*0f30*/  LDCU UR14, c[0x0][0x374] ;  /* 0x00006e80ff0e77ac */ /* 0x000ee20008000800 */
[----:B------:R-:W4:Y:S01]  /*0f40*/  LDCU UR11, c[0x0][0xb0c] ;  /* 0x00016180ff0b77ac */ /* 0x000f220008000800 */
[----:B------:R-:W4:Y:S01]  /*0f50*/  LDCU UR10, c[0x0][0xb20] ;  /* 0x00016400ff0a77ac */ /* 0x000f220008000800 */
[----:B------:R-:W4:Y:S01]  /*0f60*/  LDCU.64 UR8, c[0x0][0xb28] ;  /* 0x00016500ff0877ac */ /* 0x000f220008000a00 */
[----:B-1----:R-:W-:Y:S02]  /*0f70*/  UISETP.NE.AND UP0, UPT, UR6, 0x1, UPT ;  /* 0x000000010600788c */ /* 0x002fe4000bf05270 */
[----:B---3--:R-:W-:Y:S02]  /*0f80*/  UIMAD.WIDE.U32 UR18, UR14, UR7, URZ ;  /* 0x000000070e1272a5 */ /* 0x008fe4000f8e00ff */
[----:B--2---:R-:W-:-:S02]  /*0f90*/  UIMAD.WIDE.U32 UR16, UR15, UR4, URZ ;  /* 0x000000040f1072a5 */ /* 0x004fc4000f8e00ff */
[----:B----4-:R-:W-:Y:S02]  /*0fa0*/  UISETP.NE.AND UP1, UPT, UR11, 0x1, UPT ;  /* 0x000000010b00788c */ /* 0x010fe4000bf25270 */
[----:B------:R-:W-:Y:S02]  /*0fb0*/  UIMAD.WIDE.U32 UR20, UR47, UR7, URZ ;  /* 0x000000072f1472a5 */ /* 0x000fe4000f8e00ff */
[----:B------:R-:W-:Y:S01]  /*0fc0*/  UISETP.NE.AND UP4, UPT, UR13, 0x1, UPT ;  /* 0x000000010d00788c */ /* 0x000fe2000bf85270 */
[----:B------:R-:W-:Y:S01]  /*0fd0*/  UMOV UR7, UR19 ;  /* 0x0000001300077c82 */ /* 0x000fe20008000000 */
[----:B------:R-:W-:Y:S01]  /*0fe0*/  UMOV UR16, UR17 ;  /* 0x0000001100107c82 */ /* 0x000fe20008000000 */
[----:B------:R-:W-:Y:S02]  /*0ff0*/  @UP0 USHF.R.U32.HI UR14, URZ, UR10, UR7 ;  /* 0x0000000aff0e0299 */ /* 0x000fe40008011607 */
[----:B------:R-:W-:Y:S02]  /*1000*/  UIMAD.WIDE.U32 UR18, UR56, UR4, URZ ;  /* 0x00000004381272a5 */ /* 0x000fe4000f8e00ff */
[----:B------:R-:W-:-:S02]  /*1010*/  @UP1 USHF.R.U32.HI UR15, URZ, UR5, UR16 ;  /* 0x00000005ff0f1299 */ /* 0x000fc40008011610 */
[----:B------:R-:W-:Y:S02]  /*1020*/  UIMAD.WIDE.U32 UR16, UR14, UR8, URZ ;  /* 0x000000080e1072a5 */ /* 0x000fe4000f8e00ff */
[----:B------:R-:W-:Y:S01]  /*1030*/  UIMAD.WIDE.U32 UR22, UR15, UR8, URZ ;  /* 0x000000080f1672a5 */ /* 0x000fe2000f8e00ff */
[----:B------:R-:W-:Y:S01]  /*1040*/  UMOV UR20, UR21 ;  /* 0x0000001500147c82 */ /* 0x000fe20008000000 */
[----:B------:R-:W-:Y:S01]  /*1050*/  UMOV UR18, UR19 ;  /* 0x0000001300127c82 */ /* 0x000fe20008000000 */
[----:B------:R-:W-:Y:S02]  /*1060*/  USHF.R.U32.HI UR20, URZ, UR10, UR20 ;  /* 0x0000000aff147299 */ /* 0x000fe40008011614 */
[----:B------:R-:W-:Y:S02]  /*1070*/  UMOV UR16, UR17 ;  /* 0x0000001100107c82 */ /* 0x000fe40008000000 */
[----:B------:R-:W-:Y:S01]  /*1080*/  UMOV UR22, UR23 ;  /* 0x0000001700167c82 */ /* 0x000fe20008000000 */
[----:B------:R-:W-:-:S02]  /*1090*/  @UP4 USHF.R.U32.HI UR14, URZ, UR9, UR16 ;  /* 0x00000009ff0e4299 */ /* 0x000fc40008011610 */
[----:B------:R-:W-:Y:S02]  /*10a0*/  USHF.R.U32.HI UR18, URZ, UR5, UR18 ;  /* 0x00000005ff127299 */ /* 0x000fe40008011612 */
[----:B------:R-:W-:Y:S02]  /*10b0*/  USEL UR20, UR47, UR20, !UP0 ;  /* 0x000000142f147287 */ /* 0x000fe4000c000000 */
[----:B------:R-:W-:Y:S02]  /*10c0*/  @UP4 USHF.R.U32.HI UR15, URZ, UR9, UR22 ;  /* 0x00000009ff0f4299 */ /* 0x000fe40008011616 */
[----:B------:R-:W-:Y:S02]  /*10d0*/  UIMAD UR14, UR14, UR13, URZ ;  /* 0x0000000d0e0e72a4 */ /* 0x000fe4000f8e02ff */
[----:B------:R-:W-:Y:S02]  /*10e0*/  USEL UR18, UR56, UR18, !UP1 ;  /* 0x0000001238127287 */ /* 0x000fe4000c800000 */
[----:B------:R-:W-:-:S02]  /*10f0*/  UIMAD UR4, UR15, UR13, URZ ;  /* 0x0000000d0f0472a4 */ /* 0x000fc4000f8e02ff */
[----:B------:R-:W-:Y:S02]  /*1100*/  UISETP.GE.AND UP0, UPT, UR20, UR14, UPT ;  /* 0x0000000e1400728c */ /* 0x000fe4000bf06270 */
[----:B------:R-:W-:Y:S02]  /*1110*/  UIMAD.WIDE.U32 UR22, UR20, UR8, URZ ;  /* 0x00000008141672a5 */ /* 0x000fe4000f8e00ff */
[----:B------:R-:W-:Y:S02]  /*1120*/  UISETP.GE.OR UP0, UPT, UR18, UR4, UP0 ;  /* 0x000000041200728c */ /* 0x000fe40008706670 */
[----:B------:R-:W-:Y:S02]  /*1130*/  UIMAD.WIDE.U32 UR16, UR18, UR8, URZ ;  /* 0x00000008121072a5 */ /* 0x000fe4000f8e00ff */
[----:B------:R-:W-:Y:S01]  /*1140*/  UIADD3 UR5, UPT, UPT, -UR20, URZ, URZ ;  /* 0x000000ff14057290 */ /* 0x000fe2000fffe1ff */
[----:B------:R-:W-:Y:S01]  /*1150*/  UMOV UR4, UR23 ;  /* 0x0000001700047c82 */ /* 0x000fe20008000000 */
[----:B------:R-:W-:-:S02]  /*1160*/  UIADD3 UR7, UPT, UPT, -UR18, URZ, URZ ;  /* 0x000000ff12077290 */ /* 0x000fc4000fffe1ff */
[----:B------:R-:W-:-:S03]  /*1170*/  USHF.R.U32.HI UR4, URZ, UR9, UR4 ;  /* 0x00000009ff047299 */ /* 0x000fc60008011604 */
[----:B------:R-:W-:Y:S01]  /*1180*/  @!UP0 UMOV UR16, UR17 ;  /* 0x0000001100108c82 */ /* 0x000fe20008000000 */
[----:B------:R-:W-:Y:S02]  /*1190*/  UIMAD UR5, UR6, UR5, UR47 ;  /* 0x00000005060572a4 */ /* 0x000fe4000f8e022f */
[----:B------:R-:W-:Y:S02]  /*11a0*/  USEL UR4, UR20, UR4, !UP4 ;  /* 0x0000000414047287 */ /* 0x000fe4000e000000 */
[----:B------:R-:W-:Y:S02]  /*11b0*/  @!UP0 USHF.R.U32.HI UR9, URZ, UR9, UR16 ;  /* 0x00000009ff098299 */ /* 0x000fe40008011610 */
[----:B------:R-:W-:Y:S02]  /*11c0*/  UIADD3 UR8, UPT, UPT, -UR4, URZ, URZ ;  /* 0x000000ff04087290 */ /* 0x000fe4000fffe1ff */
[----:B------:R-:W-:Y:S02]  /*11d0*/  @!UP0 USEL UR9, UR18, UR9, !UP4 ;  /* 0x0000000912098287 */ /* 0x000fe4000e000000 */
[----:B------:R-:W-:-:S02]  /*11e0*/  UIMAD UR8, UR13, UR8, UR20 ;  /* 0x000000080d0872a4 */ /* 0x000fc4000f8e0214 */
[----:B------:R-:W-:Y:S02]  /*11f0*/  @!UP0 UIADD3 UR4, UPT, UPT, UR4, -UR9, URZ ;  /* 0x8000000904048290 */ /* 0x000fe4000fffe0ff */
[----:B------:R-:W-:Y:S02]  /*1200*/  @!UP0 UIMAD UR8, UR8, UR15, UR9 ;  /* 0x0000000f080882a4 */ /* 0x000fe4000f8e0209 */
[----:B------:R-:W-:Y:S02]  /*1210*/  @!UP0 UIMAD UR20, UR4, UR13, UR18 ;  /* 0x0000000d041482a4 */ /* 0x000fe4000f8e0212 */
[----:B------:R-:W-:Y:S02]  /*1220*/  UIMAD UR7, UR11, UR7, UR56 ;  /* 0x000000070b0772a4 */ /* 0x000fe4000f8e0238 */
[----:B------:R-:W-:Y:S01]  /*1230*/  UIMAD UR47, UR20, UR6, UR5 ;  /* 0x00000006142f72a4 */ /* 0x000fe2000f8e0205 */
[----:B------:R-:W-:Y:S02]  /*1240*/  @!UP0 UMOV UR18, UR8 ;  /* 0x0000000800128c82 */ /* 0x000fe40008000000 */
[----:B------:R-:W-:-:S12]  /*1250*/  UIMAD UR56, UR18, UR11, UR7 ;  /* 0x0000000b123872a4 */ /* 0x000fd8000f8e0207 */
.L_x_15:
[----:B------:R-:W1:Y:S01]  /*1260*/  LDCU UR4, c[0x0][0xb30] ;  /* 0x00016600ff0477ac */ /* 0x000e620008000800 */
[----:B------:R-:W2:Y:S01]  /*1270*/  S2UR UR7, SR_CgaCtaId ;  /* 0x00000000000779c3 */ /* 0x000ea20000008800 */
[----:B-1----:R-:W-:-:S09]  /*1280*/  UISETP.NE.AND UP0, UPT, UR4, 0x1, UPT ;  /* 0x000000010400788c */ /* 0x002fd2000bf05270 */
[----:B--2---:R-:W-:Y:S05]  /*1290*/  BRA.U UP0, `(.L_x_16) ;  /* 0x0000000100447547 */ /* 0x004fea000b800000 */
[----:B------:R-:W1:Y:S01]  /*12a0*/  LDCU.128 UR8, c[0x0][0xb10] ;  /* 0x00016200ff0877ac */ /* 0x000e620008000c00 */
[----:B------:R-:W2:Y:S01]  /*12b0*/  LDCU UR5, c[0x0][0xb0c] ;  /* 0x00016180ff0577ac */ /* 0x000ea20008000800 */
[----:B------:R-:W3:Y:S01]  /*12c0*/  LDCU UR4, c[0x0][0xb20] ;  /* 0x00016400ff0477ac */ /* 0x000ee20008000800 */
[----:B-1----:R-:W-:Y:S02]  /*12d0*/  UIMAD.WIDE.U32 UR16, UR56, UR8, URZ ;  /* 0x00000008381072a5 */ /* 0x002fe4000f8e00ff */
[----:B------:R-:W-:Y:S02]  /*12e0*/  UIMAD.WIDE.U32 UR14, UR47, UR11, URZ ;  /* 0x0000000b2f0e72a5 */ /* 0x000fe4000f8e00ff */
[----:B--2---:R-:W-:Y:S02]  /*12f0*/  UISETP.NE.AND UP1, UPT, UR5, 0x1, UPT ;  /* 0x000000010500788c */ /* 0x004fe4000bf25270 */
[----:B------:R-:W-:Y:S01]  /*1300*/  UISETP.NE.AND UP0, UPT, UR10, 0x1, UPT ;  /* 0x000000010a00788c */ /* 0x000fe2000bf05270 */
[----:B------:R-:W-:-:S02]  /*1310*/  UMOV UR6, UR17 ;  /* 0x0000001100067c82 */ /* 0x000fc40008000000 */
[----:B------:R-:W-:Y:S01]  /*1320*/  UMOV UR14, UR15 ;  /* 0x0000000f000e7c82 */ /* 0x000fe20008000000 */
[----:B------:R-:W-:Y:S02]  /*1330*/  USHF.R.U32.HI UR6, URZ, UR9, UR6 ;  /* 0x00000009ff067299 */ /* 0x000fe40008011606 */
[----:B---3--:R-:W-:Y:S02]  /*1340*/  USHF.R.U32.HI UR4, URZ, UR4, UR14 ;  /* 0x00000004ff047299 */ /* 0x008fe4000801160e */
[----:B------:R-:W-:Y:S02]  /*1350*/  USEL UR6, UR56, UR6, !UP1 ;  /* 0x0000000638067287 */ /* 0x000fe4000c800000 */
[----:B------:R-:W-:-:S04]  /*1360*/  USEL UR4, UR47, UR4, !UP0 ;  /* 0x000000042f047287 */ /* 0x000fc8000c000000 */
[----:B------:R-:W-:Y:S02]  /*1370*/  UIADD3 UR8, UPT, UPT, UR6, -UR4, URZ ;  /* 0x8000000406087290 */ /* 0x000fe4000fffe0ff */
[----:B------:R-:W-:Y:S02]  /*1380*/  UIADD3 UR4, UPT, UPT, -UR6, UR4, URZ ;  /* 0x0000000406047290 */ /* 0x000fe4000fffe1ff */
[----:B------:R-:W-:Y:S02]  /*1390*/  UIMAD UR47, UR8, UR10, UR47 ;  /* 0x0000000a082f72a4 */ /* 0x000fe4000f8e022f */
[----:B------:R-:W-:-:S12]  /*13a0*/  UIMAD UR56, UR4, UR5, UR56 ;  /* 0x00000005043872a4 */ /* 0x000fd8000f8e0238 */
.L_x_16:
[----:B------:R-:W-:Y:S01]  /*13b0*/  BAR.SYNC.DEFER_BLOCKING 0x0 ;  /* 0x0000000000007b1d */ /* 0x000fe20000010000 */
[----:B------:R-:W-:Y:S01]  /*13c0*/  UISETP.NE.AND UP0, UPT, UR12, 0x2, UPT ;  /* 0x000000020c00788c */ /* 0x000fe2000bf05270 */
[----:B------:R-:W-:Y:S02]  /*13d0*/  ISETP.NE.OR P3, PT, R4, 0x2, !P3 ;  /* 0x000000020400780c */ /* 0x000fe40005f65670 */
[----:B------:R-:W-:Y:S02]  /*13e0*/  LOP3.LUT R14, R6, 0x1f, RZ, 0xc0, !PT ;  /* 0x0000001f060e7812 */ /* 0x000fe400078ec0ff */
[----:B------:R-:W1:Y:S04]  /*13f0*/  LDCU UR13, c[0x0][0xb24] ;  /* 0x00016480ff0d77ac */ /* 0x000e680008000800 */
[----:B------:R-:W-:Y:S05]  /*1400*/  BRA.U UP0, `(.L_x_17) ;  /* 0x0000001100687547 */ /* 0x000fea000b800000 */
[----:B------:R-:W2:Y:S01]  /*1410*/  LDCU UR25, c[0x0][0x38c] ;  /* 0x00007180ff1977ac */ /* 0x000ea20008000800 */
[----:B------:R-:W-:Y:S01]  /*1420*/  PLOP3.LUT P1, PT, PT, PT, UP3, 0x80, 0x8 ;  /* 0x000000000008781c */ /* 0x000fe20003f2f038 */
[----:B------:R-:W-:Y:S01]  /*1430*/  HFMA2 R12, -RZ, RZ, 0, 0 ;  /* 0x00000000ff0c7431 */ /* 0x000fe200000001ff */
[----:B------:R-:W-:Y:S01]  /*1440*/  ISETP.EQ.OR P2, PT, R14, RZ, P3 ;  /* 0x000000ff0e00720c */ /* 0x000fe20001f42670 */
[----:B------:R-:W-:Y:S01]  /*1450*/  IMAD.MOV.U32 R0, RZ, RZ, 0x1 ;  /* 0x00000001ff007424 */ /* 0x000fe200078e00ff */
[----:B------:R-:W-:Y:S01]  /*1460*/  PLOP3.LUT P1, PT, P1, PT, PT, 0x8, 0x80 ;  /* 0x000000000080781c */ /* 0x000fe20000f2e170 */
[----:B------:R-:W-:Y:S01]  /*1470*/  IMAD.MOV.U32 R9, RZ, RZ, RZ ;  /* 0x000000ffff097224 */ /* 0x000fe200078e00ff */
[----:B------:R-:W-:Y:S01]  /*1480*/  MOV R11, 0x1 ;  /* 0x00000001000b7802 */ /* 0x000fe20000000f00 */
[----:B------:R-:W-:Y:S01]  /*1490*/  IMAD.MOV.U32 R10, RZ, RZ, RZ ;  /* 0x000000ffff0a7224 */ /* 0x000fe200078e00ff */
[----:B------:R-:W3:Y:S01]  /*14a0*/  LDCU UR15, c[0x0][0x370] ;  /* 0x00006e00ff0f77ac */ /* 0x000ee20008000800 */
[----:B------:R-:W4:Y:S01]  /*14b0*/  LDCU.64 UR28, c[0x0][0x348] ;  /* 0x00006900ff1c77ac */ /* 0x000f220008000a00 */
[----:B------:R-:W1:Y:S01]  /*14c0*/  LDCU UR14, c[0x0][0x374] ;  /* 0x00006e80ff0e77ac */ /* 0x000e620008000800 */
[----:B--2---:R-:W-:Y:S01]  /*14d0*/  UIADD3 UR4, UPT, UPT, UR25, 0x3f, URZ ;  /* 0x0000003f19047890 */ /* 0x004fe2000fffe0ff */
[----:B------:R-:W-:-:S03]  /*14e0*/  UMOV UR23, URZ ;  /* 0x000000ff00177c82 */ /* 0x000fc60008000000 */
[----:B------:R-:W-:-:S04]  /*14f0*/  USHF.R.S32.HI UR27, URZ, 0x1f, UR4 ;  /* 0x0000001fff1b7899 */ /* 0x000fc80008011404 */
[----:B------:R-:W-:Y:S02]  /*1500*/  ULEA.HI UR27, UR27, UR4, URZ, 0x6 ;  /* 0x000000041b1b7291 */ /* 0x000fe4000f8f30ff */
[----:B------:R-:W-:Y:S02]  /*1510*/  UIADD3 UR4, UPT, UPT, UR25, -0x1, URZ ;  /* 0xffffffff19047890 */ /* 0x000fe4000fffe0ff */
[----:B------:R-:W-:Y:S02]  /*1520*/  USHF.R.S32.HI UR27, URZ, 0x6, UR27 ;  /* 0x00000006ff1b7899 */ /* 0x000fe4000801141b */
[----:B------:R-:W-:Y:S02]  /*1530*/  UISETP.GE.U32.AND UP1, UPT, UR4, -0x7f, UPT ;  /* 0xffffff810400788c */ /* 0x000fe4000bf26070 */
[----:B------:R-:W-:Y:S02]  /*1540*/  UISETP.LT.U32.AND UP0, UPT, UR27, 0x3, UPT ;  /* 0x000000031b00788c */ /* 0x000fe4000bf01070 */
[----:B------:R-:W-:-:S02]  /*1550*/  UIADD3 UR25, UPT, UPT, UR25, 0x7e, URZ ;  /* 0x0000007e19197890 */ /* 0x000fc4000fffe0ff */
[----:B------:R-:W-:-:S04]  /*1560*/  USEL UR26, UR27, 0x3, UP0 ;  /* 0x000000031b1a7887 */ /* 0x000fc80008000000 */
[----:B------:R-:W-:Y:S02]  /*1570*/  UIADD3 UR6, UPT, UPT, UR26, -0x1, URZ ;  /* 0xffffffff1a067890 */ /* 0x000fe4000fffe0ff */
[----:B------:R-:W-:Y:S02]  /*1580*/  @UP1 UIADD3 UR6, UPT, UPT, UR26, URZ, URZ ;  /* 0x000000ff1a061290 */ /* 0x000fe4000fffe0ff */
[----:B------:R-:W-:Y:S02]  /*1590*/  UIADD3 UR24, UPT, UPT, UR27, -UR26, URZ ;  /* 0x8000001a1b187290 */ /* 0x000fe4000fffe0ff */
[----:B-1-34-:R-:W-:-:S12]  /*15a0*/  UIADD3 UR6, UPT, UPT, UR6, 0x1, URZ ;  /* 0x0000000106067890 */ /* 0x01afd8000fffe0ff */
.L_x_35:
[----:B------:R-:W-:Y:S01]  /*15b0*/  UISETP.NE.AND UP0, UPT, UR7, URZ, UPT ;  /* 0x000000ff0700728c */ /* 0x000fe2000bf05270 */
[----:B------:R-:W1:Y:S08]  /*15c0*/  S2UR UR7, SR_CgaCtaId ;  /* 0x00000000000779c3 */ /* 0x000e700000008800 */
[----:B------:R-:W-:Y:S05]  /*15d0*/  BRA.U UP0, `(.L_x_18) ;  /* 0x0000000100347547 */ /* 0x000fea000b800000 */
[----:B------:R-:W2:Y:S01]  /*15e0*/  S2R R2, SR_CgaCtaId ;  /* 0x0000000000027919 */ /* 0x000ea20000008800 */
[----:B------:R-:W-:-:S04]  /*15f0*/  MOV R3, 0x400 ;  /* 0x0000040000037802 */ /* 0x000fc80000000f00 */
[----:B--2---:R-:W-:Y:S02]  /*1600*/  LEA R2, R2, R3, 0x18 ;  /* 0x0000000302027211 */ /* 0x004fe400078ec0ff */
[----:B------:R-:W-:-:S03]  /*1610*/  SHF.L.U32 R3, R11, 0x1f, RZ ;  /* 0x0000001f0b037819 */ /* 0x000fc600000006ff */
[----:B------:R-:W-:-:S04]  /*1620*/  IMAD R2, R10, 0x8, R2 ;  /* 0x000000080a027824 */ /* 0x000fc800078e0202 */
[----:B------:R-:W2:Y:S02]  /*1630*/  SYNCS.PHASECHK.TRANS64.TRYWAIT P0, [R2+URZ+0xb0], R3 ;  /* 0x0000b003020075a7 */ /* 0x000ea400080011ff */
[----:B--2---:R-:W-:Y:S05]  /*1640*/  @!P0 BRA `(.L_x_19) ;  /* 0x0000009400548947 */ /* 0x004fea0003800000 */
.L_x_109:
[----:B------:R2:W-:Y:S02]  /*1650*/  SYNCS.ARRIVE.TRANS64.A1T0 RZ, [R2+URZ+0xa0], RZ ;  /* 0x0000a0ff02ff79a7 */ /* 0x0005e400081000ff */
[----:B--2---:R-:W-:-:S05]  /*1660*/  VIADD R2, R10, 0x1 ;  /* 0x000000010a027836 */ /* 0x004fca0000000000 */
[----:B------:R-:W-:-:S04]  /*1670*/  ISETP.NE.AND P0, PT, R2, 0x2, PT ;  /* 0x000000020200780c */ /* 0x000fc80003f05270 */
[----:B------:R-:W-:Y:S02]  /*1680*/  SEL R3, RZ, 0x1, P0 ;  /* 0x00000001ff037807 */ /* 0x000fe40000000000 */
[----:B------:R-:W-:Y:S02]  /*1690*/  SEL R10, R2, RZ, P0 ;  /* 0x000000ff020a7207 */ /* 0x000fe40000000000 */
[----:B------:R-:W-:-:S07]  /*16a0*/  LOP3.LUT R11, R11, R3, RZ, 0x3c, !PT ;  /* 0x000000030b0b7212 */ /* 0x000fce00078e3cff */
.L_x_18:
[----:B------:R-:W-:Y:S01]  /*16b0*/  UMOV UR4, 0x400 ;  /* 0x0000040000047882 */ /* 0x000fe20000000000 */
[----:B------:R-:W-:Y:S01]  /*16c0*/  SHF.L.U32 R2, R0, 0x1f, RZ ;  /* 0x0000001f00027819 */ /* 0x000fe200000006ff */
[----:B-1----:R-:W-:Y:S02]  /*16d0*/  ULEA UR4, UR7, UR4, 0x18 ;  /* 0x0000000407047291 */ /* 0x002fe4000f8ec0ff */
[----:B------:R-:W-:Y:S02]  /*16e0*/  UISETP.GE.U32.AND UP0, UPT, UR25, 0x7f, UPT ;  /* 0x0000007f1900788c */ /* 0x000fe4000bf06070 */
[----:B------:R-:W-:Y:S02]  /*16f0*/  ULEA UR5, UR23, UR4, 0x3 ;  /* 0x0000000417057291 */ /* 0x000fe4000f8e18ff */
[----:B------:R-:W-:Y:S02]  /*1700*/  USHF.L.U32 UR35, UR56, 0x7, URZ ;  /* 0x0000000738237899 */ /* 0x000fe400080006ff */
[----:B------:R-:W-:Y:S01]  /*1710*/  UIMAD UR11, UR47, 0xb0, URZ ;  /* 0x000000b02f0b78a4 */ /* 0x000fe2000f8e02ff */
[----:B------:R-:W-:-:S04]  /*1720*/  UMOV UR30, URZ ;  /* 0x000000ff001e7c82 */ /* 0x000fc80008000000 */
[----:B------:R1:W2:Y:S01]  /*1730*/  SYNCS.PHASECHK.TRANS64.TRYWAIT P0, [UR5+0x18], R2 ;  /* 0x00001802ff0075a7 */ /* 0x0002a20008001105 */
[----:B------:R-:W-:Y:S06]  /*1740*/  BRA.U !UP0, `(.L_x_20) ;  /* 0x0000000108a87547 */ /* 0x000fec000b800000 */
[----:B------:R-:W-:Y:S01]  /*1750*/  UMOV UR16, URZ ;  /* 0x000000ff00107c82 */ /* 0x000fe20008000000 */
[----:B------:R-:W-:-:S05]  /*1760*/  UMOV UR5, UR23 ;  /* 0x0000001700057c82 */ /* 0x000fca0008000000 */
.L_x_25:
[----:B--2---:R-:W-:Y:S01]  /*1770*/  @!P3 MOV R3, 0x9800 ;  /* 0x000098000003b802 */ /* 0x004fe20000000f00 */
[----:B------:R-:W-:Y:S01]  /*1780*/  ULEA UR33, UR5, UR4, 0x3 ;  /* 0x0000000405217291 */ /* 0x000fe2000f8e18ff */
[----:B--234-:R-:W-:Y:S11]  /*1790*/  @P0 BRA `(.L_x_21) ;  /* 0x00000000000c0947 */ /* 0x01cff60003800000 */
[----:B-1----:R-:W-:Y:S04]  /*17a0*/  SHF.L.U32 R2, R0, 0x1f, RZ ;  /* 0x0000001f00027819 */ /* 0x002fe800000006ff */
[----:B------:R-:W1:Y:S02]  /*17b0*/  SYNCS.PHASECHK.TRANS64.TRYWAIT P0, [UR33+0x18], R2 ;  /* 0x00001802ff0075a7 */ /* 0x000e640008001121 */
[----:B-1----:R-:W-:Y:S05]  /*17c0*/  @!P0 BRA `(.L_x_22) ;  /* 0x0000009400088947 */ /* 0x002fea0003800000 */
.L_x_21:
[----:B------:R2:W-:Y:S01]  /*17d0*/  @!P3 SYNCS.ARRIVE.TRANS64 RZ, [UR33], R3 ;  /* 0x00000003ffffb9a7 */ /* 0x0005e20008000021 */
[----:B------:R-:W-:Y:S04]  /*17e0*/  BSSY.RECONVERGENT B0, `(.L_x_23) ;  /* 0x0000003000007945 */ /* 0x000fe80003800200 */
[----:B------:R-:W-:Y:S05]  /*17f0*/  @P2 BRA `(.L_x_24) ;  /* 0x0000000000042947 */ /* 0x000fea0003800000 */
[----:B------:R-:W-:Y:S05]  /*1800*/  BPT.TRAP 0x1 ;  /* 0x000000040000795c */ /* 0x000fea0000300000 */
.L_x_24:
[----:B------:R-:W-:Y:S05]  /*1810*/  BSYNC.RECONVERGENT B0 ;  /* 0x0000000000007941 */ /* 0x000fea0003800200 */
.L_x_23:
[----:B------:R-:W-:Y:S02]  /*1820*/  UIADD3 UR23, UPT, UPT, UR5, 0x1, URZ ;  /* 0x0000000105177890 */ /* 0x000fe4000fffe0ff */
[----:B------:R-:W-:Y:S02]  /*1830*/  UIADD3 UR18, UP1, UPT, UR28, 0x80, URZ ;  /* 0x000000801c127890 */ /* 0x000fe4000ff3e0ff */
[----:B------:R-:W-:Y:S02]  /*1840*/  UISETP.NE.AND UP0, UPT, UR23, 0x3, UPT ;  /* 0x000000031700788c */ /* 0x000fe4000bf05270 */
[----:B------:R-:W-:Y:S02]  /*1850*/  ULEA UR32, UR5, UR4, 0xe ;  /* 0x0000000405207291 */ /* 0x000fe4000f8e70ff */
[----:B------:R-:W-:Y:S02]  /*1860*/  USEL UR9, URZ, 0x1, UP0 ;  /* 0x00000001ff097887 */ /* 0x000fe40008000000 */
[----:B------:R-:W-:Y:S02]  /*1870*/  USEL UR23, UR23, URZ, UP0 ;  /* 0x000000ff17177287 */ /* 0x000fe40008000000 */
[----:B------:R-:W-:Y:S02]  /*1880*/  USHF.L.U32 UR34, UR16, 0x6, URZ ;  /* 0x0000000610227899 */ /* 0x000fe400080006ff */
[----:B------:R-:W-:Y:S01]  /*1890*/  ULEA UR8, UR23, UR4, 0x3 ;  /* 0x0000000417087291 */ /* 0x000fe2000f8e18ff */
[----:B------:R-:W-:Y:S01]  /*18a0*/  LOP3.LUT R0, R0, UR9, RZ, 0x3c, !PT ;  /* 0x0000000900007c12 */ /* 0x000fe2000f8e3cff */
[----:B------:R-:W-:Y:S02]  /*18b0*/  UIADD3.X UR19, UPT, UPT, URZ, UR29, URZ, UP1, !UPT ;  /* 0x0000001dff137290 */ /* 0x000fe40008ffe4ff */
[----:B------:R-:W-:Y:S01]  /*18c0*/  UIADD3 UR32, UPT, UPT, UR32, 0x16200, URZ ;  /* 0x0001620020207890 */ /* 0x000fe2000fffe0ff */
[----:B-1----:R-:W-:Y:S01]  /*18d0*/  SHF.L.U32 R2, R0, 0x1f, RZ ;  /* 0x0000001f00027819 */ /* 0x002fe200000006ff */
[----:B------:R-:W-:Y:S02]  /*18e0*/  UIADD3 UR30, UP0, UPT, UR28, 0x180, URZ ;  /* 0x000001801c1e7890 */ /* 0x000fe4000ff1e0ff */
[----:B------:R-:W-:Y:S01]  /*18f0*/  UIADD3 UR16, UPT, UPT, UR16, 0x1, URZ ;  /* 0x0000000110107890 */ /* 0x000fe2000fffe0ff */
[----:B------:R3:W4:Y:S01]  /*1900*/  SYNCS.PHASECHK.TRANS64.TRYWAIT P0, [UR8+0x18], R2 ;  /* 0x00001802ff0075a7 */ /* 0x0007220008001108 */
[----:B------:R-:W-:Y:S01]  /*1910*/  UIMAD UR8, UR5, 0x5800, UR4 ;  /* 0x00005800050878a4 */ /* 0x000fe2000f8e0204 */
[----:B------:R-:W-:Y:S01]  /*1920*/  UMOV UR38, 0x0 ;  /* 0x0000000000267882 */ /* 0x000fe20000000000 */
[----:B------:R-:W-:Y:S02]  /*1930*/  UMOV UR39, 0x10000000 ;  /* 0x1000000000277882 */ /* 0x000fe40000000000 */
[----:B------:R-:W-:Y:S01]  /*1940*/  UIADD3 UR8, UPT, UPT, UR8, 0x22200, URZ ;  /* 0x0002220008087890 */ /* 0x000fe2000fffe0ff */
[----:B------:R-:W-:Y:S01]  /*1950*/  UTMALDG.3D [UR32], [UR18], desc[UR38] ;  /* 0x00002620120075b4 */ /* 0x000fe20008011000 */
[----:B------:R-:W-:Y:S01]  /*1960*/  UIADD3.X UR31, UPT, UPT, URZ, UR29, URZ, UP0, !UPT ;  /* 0x0000001dff1f7290 */ /* 0x000fe200087fe4ff */
[----:B------:R-:W-:Y:S01]  /*1970*/  UMOV UR12, UR36 ;  /* 0x00000024000c7c82 */ /* 0x000fe20008000000 */
[----:B------:R-:W-:Y:S01]  /*1980*/  UMOV UR9, UR33 ;  /* 0x0000002100097c82 */ /* 0x000fe20008000000 */
[----:B------:R-:W-:Y:S01]  /*1990*/  UMOV UR10, UR34 ;  /* 0x00000022000a7c82 */ /* 0x000fe20008000000 */
[----:B------:R-:W-:Y:S01]  /*19a0*/  UISETP.NE.AND UP0, UPT, UR16, UR6, UPT ;  /* 0x000000061000728c */ /* 0x000fe2000bf05270 */
[----:B------:R-:W-:Y:S04]  /*19b0*/  UMOV UR5, UR23 ;  /* 0x0000001700057c82 */ /* 0x000fe80008000000 */
[----:B------:R1:W-:Y:S02]  /*19c0*/  UTMALDG.3D [UR8], [UR30], desc[UR38] ;  /* 0x000026081e0075b4 */ /* 0x0003e40008011000 */
[----:B-1----:R-:W-:Y:S02]  /*19d0*/  UMOV UR30, UR6 ;  /* 0x00000006001e7c82 */ /* 0x002fe40008000000 */
[----:B------:R-:W-:Y:S05]  /*19e0*/  BRA.U UP0, `(.L_x_25) ;  /* 0xfffffffd00607547 */ /* 0x000fea000b83ffff */
.L_x_20:
[----:B------:R-:W-:Y:S01]  /*19f0*/  ULEA UR5, UR23, UR4, 0x3 ;  /* 0x0000000417057291 */ /* 0x000fe2000f8e18ff */
[----:B-1-3--:R-:W-:Y:S01]  /*1a00*/  SHF.L.U32 R2, R0, 0x1f, RZ ;  /* 0x0000001f00027819 */ /* 0x00afe200000006ff */
[----:B------:R-:W-:Y:S01]  /*1a10*/  @!P1 SYNCS.ARRIVE.TRANS64.A1T0 RZ, [UR4+0x58], RZ ;  /* 0x000058ffffff99a7 */ /* 0x000fe20008100004 */
[----:B------:R-:W-:-:S06]  /*1a20*/  UISETP.GT.AND UP0, UPT, UR27, UR26, UPT ;  /* 0x0000001a1b00728c */ /* 0x000fcc000bf04270 */
[----:B--2-4-:R1:W2:Y:S03]  /*1a30*/  SYNCS.PHASECHK.TRANS64.TRYWAIT P0, [UR5+0x18], R2 ;  /* 0x00001802ff0075a7 */ /* 0x0142a60008001105 */
[----:B------:R-:W-:Y:S05]  /*1a40*/  BRA.U !UP0, `(.L_x_26) ;  /* 0x0000000108ac7547 */ /* 0x000fea000b800000 */
[----:B------:R-:W-:Y:S01]  /*1a50*/  UIADD3 UR31, UPT, UPT, UR24, UR30, URZ ;  /* 0x0000001e181f7290 */ /* 0x000fe2000fffe0ff */
[----:B------:R-:W-:-:S11]  /*1a60*/  UMOV UR5, UR23 ;  /* 0x0000001700057c82 */ /* 0x000fd60008000000 */
.L_x_31:
[----:B--2---:R-:W-:Y:S01]  /*1a70*/  @!P3 MOV R3, 0x9800 ;  /* 0x000098000003b802 */ /* 0x004fe20000000f00 */
[----:B---3--:R-:W-:Y:S01]  /*1a80*/  ULEA UR17, UR5, UR4, 0x3 ;  /* 0x0000000405117291 */ /* 0x008fe2000f8e18ff */
[----:B--2-4-:R-:W-:Y:S11]  /*1a90*/  @P0 BRA `(.L_x_27) ;  /* 0x00000000000c0947 */ /* 0x014ff60003800000 */
[----:B-1----:R-:W-:Y:S04]  /*1aa0*/  SHF.L.U32 R2, R0, 0x1f, RZ ;  /* 0x0000001f00027819 */ /* 0x002fe800000006ff */
[----:B------:R-:W1:Y:S02]  /*1ab0*/  SYNCS.PHASECHK.TRANS64.TRYWAIT P0, [UR17+0x18], R2 ;  /* 0x00001802ff0075a7 */ /* 0x000e640008001111 */
[----:B-1----:R-:W-:Y:S05]  /*1ac0*/  @!P0 BRA `(.L_x_28) ;  /* 0x0000009000608947 */ /* 0x002fea0003800000 */
.L_x_27:
[----:B------:R2:W-:Y:S01]  /*1ad0*/  @!P3 SYNCS.ARRIVE.TRANS64 RZ, [UR17], R3 ;  /* 0x00000003ffffb9a7 */ /* 0x0005e20008000011 */
[----:B------:R-:W-:Y:S04]  /*1ae0*/  BSSY.RECONVERGENT B0, `(.L_x_29) ;  /* 0x0000003000007945 */ /* 0x000fe80003800200 */
[----:B------:R-:W-:Y:S05]  /*1af0*/  @P2 BRA `(.L_x_30) ;  /* 0x0000000000042947 */ /* 0x000fea0003800000 */
[----:B------:R-:W-:Y:S05]  /*1b00*/  BPT.TRAP 0x1 ;  /* 0x000000040000795c */ /* 0x000fea0000300000 */
.L_x_30:
[----:B------:R-:W-:Y:S05]  /*1b10*/  BSYNC.RECONVERGENT B0 ;  /* 0x0000000000007941 */ /* 0x000fea0003800200 */
.L_x_29:
[----:B------:R-:W-:Y:S02]  /*1b20*/  UIADD3 UR23, UPT, UPT, UR5, 0x1, URZ ;  /* 0x0000000105177890 */ /* 0x000fe4000fffe0ff */
[----:B------:R-:W-:Y:S02]  /*1b30*/  ULEA UR16, UR5, UR4, 0xe ;  /* 0x0000000405107291 */ /* 0x000fe4000f8e70ff */
[----:B------:R-:W-:Y:S02]  /*1b40*/  UISETP.NE.AND UP0, UPT, UR23, 0x3, UPT ;  /* 0x000000031700788c */ /* 0x000fe4000bf05270 */
[----:B------:R-:W-:Y:S02]  /*1b50*/  UIADD3 UR40, UP1, UPT, UR28, 0x80, URZ ;  /* 0x000000801c287890 */ /* 0x000fe4000ff3e0ff */
[----:B------:R-:W-:Y:S02]  /*1b60*/  USEL UR9, URZ, 0x1, UP0 ;  /* 0x00000001ff097887 */ /* 0x000fe40008000000 */
[----:B------:R-:W-:Y:S02]  /*1b70*/  USEL UR23, UR23, URZ, UP0 ;  /* 0x000000ff17177287 */ /* 0x000fe40008000000 */
[----:B------:R-:W-:Y:S02]  /*1b80*/  USHF.L.U32 UR18, UR30, 0x6, URZ ;  /* 0x000000061e127899 */ /* 0x000fe400080006ff */
[----:B------:R-:W-:Y:S01]  /*1b90*/  ULEA UR8, UR23, UR4, 0x3 ;  /* 0x0000000417087291 */ /* 0x000fe2000f8e18ff */
[----:B------:R-:W-:Y:S01]  /*1ba0*/  LOP3.LUT R0, R0, UR9, RZ, 0x3c, !PT ;  /* 0x0000000900007c12 */ /* 0x000fe2000f8e3cff */
[----:B------:R-:W-:Y:S02]  /*1bb0*/  UIADD3 UR16, UPT, UPT, UR16, 0x16200, URZ ;  /* 0x0001620010107890 */ /* 0x000fe4000fffe0ff */
[----:B------:R-:W-:Y:S01]  /*1bc0*/  UIADD3.X UR41, UPT, UPT, URZ, UR29, URZ, UP1, !UPT ;  /* 0x0000001dff297290 */ /* 0x000fe20008ffe4ff */
[----:B-1----:R-:W-:Y:S01]  /*1bd0*/  SHF.L.U32 R2, R0, 0x1f, RZ ;  /* 0x0000001f00027819 */ /* 0x002fe200000006ff */
[----:B------:R-:W-:Y:S02]  /*1be0*/  UIADD3 UR38, UP0, UPT, UR28, 0x180, URZ ;  /* 0x000001801c267890 */ /* 0x000fe4000ff1e0ff */
[----:B------:R-:W-:Y:S01]  /*1bf0*/  UIADD3 UR30, UPT, UPT, UR30, 0x1, URZ ;  /* 0x000000011e1e7890 */ /* 0x000fe2000fffe0ff */
[----:B------:R3:W4:Y:S01]  /*1c00*/  SYNCS.PHASECHK.TRANS64.TRYWAIT P0, [UR8+0x18], R2 ;  /* 0x00001802ff0075a7 */ /* 0x0007220008001108 */
[----:B------:R-:W-:Y:S01]  /*1c10*/  UIMAD UR8, UR5, 0x5800, UR4 ;  /* 0x00005800050878a4 */ /* 0x000fe2000f8e0204 */
[----:B------:R-:W-:Y:S01]  /*1c20*/  UMOV UR32, 0x0 ;  /* 0x0000000000207882 */ /* 0x000fe20000000000 */
[----:B------:R-:W-:Y:S01]  /*1c30*/  UMOV UR33, 0x10000000 ;  /* 0x1000000000217882 */ /* 0x000fe20000000000 */
[----:B------:R-:W-:Y:S01]  /*1c40*/  UMOV UR19, UR35 ;  /* 0x0000002300137c82 */ /* 0x000fe20008000000 */
[----:B------:R-:W-:Y:S01]  /*1c50*/  UMOV UR20, UR36 ;  /* 0x0000002400147c82 */ /* 0x000fe20008000000 */
[----:B------:R-:W-:Y:S01]  /*1c60*/  UIADD3 UR8, UPT, UPT, UR8, 0x22200, URZ ;  /* 0x0002220008087890 */ /* 0x000fe2000fffe0ff */
[----:B------:R3:W-:Y:S01]  /*1c70*/  UTMALDG.3D [UR16], [UR40], desc[UR32] ;  /* 0x00002010280075b4 */ /* 0x0007e20008011000 */
[----:B------:R-:W-:Y:S01]  /*1c80*/  UIADD3.X UR39, UPT, UPT, URZ, UR29, URZ, UP0, !UPT ;  /* 0x0000001dff277290 */ /* 0x000fe200087fe4ff */
[----:B------:R-:W-:Y:S01]  /*1c90*/  UMOV UR12, UR36 ;  /* 0x00000024000c7c82 */ /* 0x000fe20008000000 */
[----:B------:R-:W-:Y:S01]  /*1ca0*/  UMOV UR9, UR17 ;  /* 0x0000001100097c82 */ /* 0x000fe20008000000 */
[----:B------:R-:W-:Y:S01]  /*1cb0*/  UMOV UR10, UR18 ;  /* 0x00000012000a7c82 */ /* 0x000fe20008000000 */
[----:B------:R-:W-:Y:S01]  /*1cc0*/  UISETP.NE.AND UP0, UPT, UR30, UR31, UPT ;  /* 0x0000001f1e00728c */ /* 0x000fe2000bf05270 */
[----:B------:R-:W-:Y:S04]  /*1cd0*/  UMOV UR5, UR23 ;  /* 0x0000001700057c82 */ /* 0x000fe80008000000 */
[----:B------:R3:W-:Y:S04]  /*1ce0*/  UTMALDG.3D [UR8], [UR38], desc[UR32] ;  /* 0x00002008260075b4 */ /* 0x0007e80008011000 */
[----:B------:R-:W-:Y:S05]  /*1cf0*/  BRA.U UP0, `(.L_x_31) ;  /* 0xfffffffd005c7547 */ /* 0x000fea000b83ffff */
.L_x_26:
[C---:B--2---:R-:W-:Y:S01]  /*1d00*/  LEA R3, R9.reuse, UR4, 0x3 ;  /* 0x0000000409037c11 */ /* 0x044fe2000f8e18ff */
[----:B------:R-:W-:Y:S01]  /*1d10*/  NOP ;  /* 0x0000000000007918 */ /* 0x000fe20000000000 */
[----:B-1-3--:R-:W-:Y:S02]  /*1d20*/  SHF.L.U32 R2, R12, 0x1f, RZ ;  /* 0x0000001f0c027819 */ /* 0x00afe400000006ff */
[----:B------:R-:W-:Y:S02]  /*1d30*/  LEA R4, R9, UR4, 0x4 ;  /* 0x0000000409047c11 */ /* 0x000fe4000f8e20ff */
[----:B----4-:R-:W1:Y:S02]  /*1d40*/  SYNCS.PHASECHK.TRANS64.TRYWAIT P0, [R3+URZ+0x60], R2 ;  /* 0x00006002030075a7 */ /* 0x010e6400080011ff */
[----:B-1----:R-:W-:Y:S05]  /*1d50*/  @!P0 BRA `(.L_x_32) ;  /* 0x0000008c00d48947 */ /* 0x002fea0003800000 */
.L_x_112:
[----:B------:R-:W2:Y:S01]  /*1d60*/  LDS.128 R4, [R4+0xd0] ;  /* 0x0000d00004047984 */ /* 0x000ea20000000c00 */
[----:B------:R-:W-:Y:S01]  /*1d70*/  UISETP.GE.AND UP0, UPT, UR13, 0x1, UPT ;  /* 0x000000010d00788c */ /* 0x000fe2000bf06270 */
[----:B------:R-:W-:Y:S01]  /*1d80*/  @!PT LDS RZ, [RZ] ;  /* 0x00000000fffff984 */ /* 0x000fe20000000800 */
[----:B------:R-:W-:Y:S01]  /*1d90*/  @!PT LDS RZ, [RZ] ;  /* 0x00000000fffff984 */ /* 0x000fe20000000800 */
[----:B------:R-:W-:Y:S01]  /*1da0*/  @!PT LDS RZ, [RZ] ;  /* 0x00000000fffff984 */ /* 0x000fe20000000800 */
[----:B------:R-:W-:Y:S01]  /*1db0*/  @!PT LDS RZ, [RZ] ;  /* 0x00000000fffff984 */ /* 0x000fe20000000800 */
[----:B------:R3:W-:Y:S06]  /*1dc0*/  MEMBAR.ALL.CTA ;  /* 0x0000000000007992 */ /* 0x0007ec0000008000 */
[----:B---3--:R-:W3:Y:S01]  /*1dd0*/  FENCE.VIEW.ASYNC.S ;  /* 0x00000000000073c6 */ /* 0x008ee20000000000 */
[----:B--2---:R-:W-:-:S13]  /*1de0*/  LOP3.LUT P0, RZ, R6, 0x1, RZ, 0xc0, !PT ;  /* 0x0000000106ff7812 */ /* 0x004fda000780c0ff */
[----:B---3--:R-:W-:Y:S01]  /*1df0*/  VOTEU.ANY UP1, P0 ;  /* 0x0000000000ff7886 */ /* 0x008fe20000020100 */
[----:B------:R-:W-:-:S13]  /*1e00*/  PLOP3.LUT P0, PT, PT, PT, UP1, 0x80, 0x8 ;  /* 0x000000000008781c */ /* 0x000fda0003f0f018 */
[----:B-1----:R-:W-:Y:S02]  /*1e10*/  @P0 LOP3.LUT R2, R5, 0xffff, RZ, 0xc0, !PT ;  /* 0x0000ffff05020812 */ /* 0x002fe400078ec0ff */
[----:B------:R-:W-:Y:S02]  /*1e20*/  @P0 MOV R8, R4 ;  /* 0x0000000400080202 */ /* 0x000fe40000000f00 */
[----:B------:R-:W-:Y:S01]  /*1e30*/  @P0 R2UR UR8, R2 ;  /* 0x00000000020802ca */ /* 0x000fe200000e0000 */
[----:B------:R-:W-:Y:S01]  /*1e40*/  VIADD R2, R3, 0x70 ;  /* 0x0000007003027836 */ /* 0x000fe20000000000 */
[----:B------:R-:W-:Y:S02]  /*1e50*/  @P0 SHF.R.U32.HI R4, RZ, 0x10, R5 ;  /* 0x00000010ff040819 */ /* 0x000fe40000011605 */
[----:B------:R-:W-:Y:S02]  /*1e60*/  @P0 R2UR UR9, R8 ;  /* 0x00000000080902ca */ /* 0x000fe400000e0000 */
[----:B------:R-:W-:-:S02]  /*1e70*/  PRMT R2, RZ, 0x654, R2 ;  /* 0x00000654ff027816 */ /* 0x000fc40000000002 */
[----:B------:R-:W-:Y:S02]  /*1e80*/  @P0 R2UR UR5, R4 ;  /* 0x00000000040502ca */ /* 0x000fe400000e0000 */
[----:B------:R1:W-:Y:S03]  /*1e90*/  SYNCS.ARRIVE.TRANS64.RED.A1T0 RZ, [R2+URZ], RZ ;  /* 0x000000ff02ff79a7 */ /* 0x0003e600081004ff */
[----:B------:R-:W-:-:S04]  /*1ea0*/  @UP1 UMOV UR21, UR8 ;  /* 0x0000000800151c82 */ /* 0x000fc80008000000 */
[----:B------:R-:W-:-:S04]  /*1eb0*/  @UP1 UMOV UR22, UR9 ;  /* 0x0000000900161c82 */ /* 0x000fc80008000000 */
[----:B------:R-:W-:Y:S01]  /*1ec0*/  @UP1 UMOV UR36, UR5 ;  /* 0x0000000500241c82 */ /* 0x000fe20008000000 */
[----:B------:R-:W-:Y:S05]  /*1ed0*/  BRA.U !UP0, `(.L_x_33) ;  /* 0x0000000108d47547 */ /* 0x000fea000b800000 */
[----:B------:R-:W2:Y:S01]  /*1ee0*/  LDCU.128 UR8, c[0x0][0xb10] ;  /* 0x00016200ff0877ac */ /* 0x000ea20008000c00 */
[----:B------:R-:W3:Y:S01]  /*1ef0*/  LDCU UR5, c[0x0][0xb20] ;  /* 0x00016400ff0577ac */ /* 0x000ee20008000800 */
[----:B------:R-:W4:Y:S01]  /*1f00*/  LDCU UR12, c[0x0][0xb0c] ;  /* 0x00016180ff0c77ac */ /* 0x000f220008000800 */
[----:B------:R-:W1:Y:S01]  /*1f10*/  LDCU.64 UR16, c[0x0][0xb28] ;  /* 0x00016500ff1077ac */ /* 0x000e620008000a00 */
[----:B------:R-:W-:Y:S02]  /*1f20*/  UISETP.NE.AND UP3, UPT, UR13, 0x1, UPT ;  /* 0x000000010d00788c */ /* 0x000fe4000bf65270 */
[----:B--2---:R-:W-:Y:S02]  /*1f30*/  UIMAD.WIDE.U32 UR32, UR14, UR11, URZ ;  /* 0x0000000b0e2072a5 */ /* 0x004fe4000f8e00ff */
[----:B------:R-:W-:Y:S02]  /*1f40*/  UIMAD.WIDE.U32 UR18, UR15, UR8, URZ ;  /* 0x000000080f1272a5 */ /* 0x000fe4000f8e00ff */
[----:B------:R-:W-:-:S02]  /*1f50*/  UIMAD.WIDE.U32 UR30, UR21, UR11, URZ ;  /* 0x0000000b151e72a5 */ /* 0x000fc4000f8e00ff */
[----:B------:R-:W-:Y:S01]  /*1f60*/  UISETP.NE.AND UP0, UPT, UR10, 0x1, UPT ;  /* 0x000000010a00788c */ /* 0x000fe2000bf05270 */
[----:B------:R-:W-:Y:S02]  /*1f70*/  UMOV UR11, UR33 ;  /* 0x00000021000b7c82 */ /* 0x000fe40008000000 */
[----:B------:R-:W-:Y:S01]  /*1f80*/  UMOV UR18, UR19 ;  /* 0x0000001300127c82 */ /* 0x000fe20008000000 */
[----:B---3--:R-:W-:Y:S02]  /*1f90*/  USHF.R.U32.HI UR11, URZ, UR5, UR11 ;  /* 0x00000005ff0b7299 */ /* 0x008fe4000801160b */
[----:B----4-:R-:W-:Y:S02]  /*1fa0*/  UISETP.NE.AND UP2, UPT, UR12, 0x1, UPT ;  /* 0x000000010c00788c */ /* 0x010fe4000bf45270 */
[----:B------:R-:W-:Y:S02]  /*1fb0*/  USHF.R.U32.HI UR18, URZ, UR9, UR18 ;  /* 0x00000009ff127299 */ /* 0x000fe40008011612 */
[----:B------:R-:W-:-:S02]  /*1fc0*/  USEL UR11, UR14, UR11, !UP0 ;  /* 0x0000000b0e0b7287 */ /* 0x000fc4000c000000 */
[----:B------:R-:W-:Y:S02]  /*1fd0*/  USEL UR18, UR15, UR18, !UP2 ;  /* 0x000000120f127287 */ /* 0x000fe4000d000000 */
[----:B-1----:R-:W-:Y:S02]  /*1fe0*/  UIMAD.WIDE.U32 UR34, UR11, UR16, URZ ;  /* 0x000000100b2272a5 */ /* 0x002fe4000f8e00ff */
[----:B------:R-:W-:Y:S02]  /*1ff0*/  UIMAD.WIDE.U32 UR32, UR22, UR8, URZ ;  /* 0x00000008162072a5 */ /* 0x000fe4000f8e00ff */
[----:B------:R-:W-:Y:S01]  /*2000*/  UIMAD.WIDE.U32 UR38, UR18, UR16, URZ ;  /* 0x00000010122672a5 */ /* 0x000fe2000f8e00ff */
[----:B------:R-:W-:Y:S02]  /*2010*/  UMOV UR30, UR31 ;  /* 0x0000001f001e7c82 */ /* 0x000fe40008000000 */
[----:B------:R-:W-:Y:S01]  /*2020*/  UMOV UR34, UR35 ;  /* 0x0000002300227c82 */ /* 0x000fe20008000000 */
[----:B------:R-:W-:-:S02]  /*2030*/  USHF.R.U32.HI UR30, URZ, UR5, UR30 ;  /* 0x00000005ff1e7299 */ /* 0x000fc4000801161e */
[----:B------:R-:W-:Y:S01]  /*2040*/  @UP3 USHF.R.U32.HI UR11, URZ, UR17, UR34 ;  /* 0x00000011ff0b3299 */ /* 0x000fe20008011622 */
[----:B------:R-:W-:Y:S01]  /*2050*/  UMOV UR32, UR33 ;  /* 0x0000002100207c82 */ /* 0x000fe20008000000 */
[----:B------:R-:W-:Y:S01]  /*2060*/  UMOV UR38, UR39 ;  /* 0x0000002700267c82 */ /* 0x000fe20008000000 */
[----:B------:R-:W-:Y:S02]  /*2070*/  USHF.R.U32.HI UR32, URZ, UR9, UR32 ;  /* 0x00000009ff207299 */ /* 0x000fe40008011620 */
[----:B------:R-:W-:Y:S02]  /*2080*/  USEL UR30, UR21, UR30, !UP0 ;  /* 0x0000001e151e7287 */ /* 0x000fe4000c000000 */
[----:B------:R-:W-:Y:S02]  /*2090*/  @UP3 USHF.R.U32.HI UR18, URZ, UR17, UR38 ;  /* 0x00000011ff123299 */ /* 0x000fe40008011626 */
[----:B------:R-:W-:Y:S02]  /*20a0*/  UIMAD UR11, UR13, UR11, URZ ;  /* 0x0000000b0d0b72a4 */ /* 0x000fe4000f8e02ff */
[----:B------:R-:W-:-:S02]  /*20b0*/  USEL UR32, UR22, UR32, !UP2 ;  /* 0x0000002016207287 */ /* 0x000fc4000d000000 */
[----:B------:R-:W-:Y:S02]  /*20c0*/  UIMAD UR5, UR13, UR18, URZ ;  /* 0x000000120d0572a4 */ /* 0x000fe4000f8e02ff */
        /* <DEDUP_REMOVED lines=22> */
.L_x_33:
[----:B------:R-:W2:Y:S02]  /*2230*/  LDCU UR5, c[0x0][0xb30] ;  /* 0x00016600ff0577ac */ /* 0x000ea40008000800 */
[----:B--2---:R-:W-:-:S09]  /*2240*/  UISETP.NE.AND UP0, UPT, UR5, 0x1, UPT ;  /* 0x000000010500788c */ /* 0x004fd2000bf05270 */
[----:B------:R-:W-:Y:S05]  /*2250*/  BRA.U UP0, `(.L_x_34) ;  /* 0x0000000100447547 */ /* 0x000fea000b800000 */
[----:B------:R-:W2:Y:S01]  /*2260*/  LDCU.128 UR8, c[0x0][0xb10] ;  /* 0x00016200ff0877ac */ /* 0x000ea20008000c00 */
[----:B------:R-:W3:Y:S01]  /*2270*/  LDCU UR12, c[0x0][0xb0c] ;  /* 0x00016180ff0c77ac */ /* 0x000ee20008000800 */
[----:B------:R-:W4:Y:S01]  /*2280*/  LDCU UR5, c[0x0][0xb20] ;  /* 0x00016400ff0577ac */ /* 0x000f220008000800 */
[----:B--2---:R-:W-:Y:S02]  /*2290*/  UIMAD.WIDE.U32 UR18, UR22, UR8, URZ ;  /* 0x00000008161272a5 */ /* 0x004fe4000f8e00ff */
[----:B------:R-:W-:Y:S02]  /*22a0*/  UIMAD.WIDE.U32 UR16, UR21, UR11, URZ ;  /* 0x0000000b151072a5 */ /* 0x000fe4000f8e00ff */
[----:B---3--:R-:W-:Y:S02]  /*22b0*/  UISETP.NE.AND UP2, UPT, UR12, 0x1, UPT ;  /* 0x000000010c00788c */ /* 0x008fe4000bf45270 */
[----:B------:R-:W-:Y:S01]  /*22c0*/  UISETP.NE.AND UP0, UPT, UR10, 0x1, UPT ;  /* 0x000000010a00788c */ /* 0x000fe2000bf05270 */
[----:B------:R-:W-:-:S02]  /*22d0*/  UMOV UR8, UR19 ;  /* 0x0000001300087c82 */ /* 0x000fc40008000000 */
[----:B------:R-:W-:Y:S01]  /*22e0*/  UMOV UR16, UR17 ;  /* 0x0000001100107c82 */ /* 0x000fe20008000000 */
[----:B------:R-:W-:Y:S02]  /*22f0*/  USHF.R.U32.HI UR8, URZ, UR9, UR8 ;  /* 0x00000009ff087299 */ /* 0x000fe40008011608 */
[----:B----4-:R-:W-:Y:S02]  /*2300*/  USHF.R.U32.HI UR5, URZ, UR5, UR16 ;  /* 0x00000005ff057299 */ /* 0x010fe40008011610 */
[----:B------:R-:W-:Y:S02]  /*2310*/  USEL UR8, UR22, UR8, !UP2 ;  /* 0x0000000816087287 */ /* 0x000fe4000d000000 */
[----:B------:R-:W-:-:S04]  /*2320*/  USEL UR5, UR21, UR5, !UP0 ;  /* 0x0000000515057287 */ /* 0x000fc8000c000000 */
[----:B------:R-:W-:Y:S02]  /*2330*/  UIADD3 UR9, UPT, UPT, UR8, -UR5, URZ ;  /* 0x8000000508097290 */ /* 0x000fe4000fffe0ff */
[----:B------:R-:W-:Y:S02]  /*2340*/  UIADD3 UR5, UPT, UPT, -UR8, UR5, URZ ;  /* 0x0000000508057290 */ /* 0x000fe4000fffe1ff */
[----:B------:R-:W-:Y:S02]  /*2350*/  UIMAD UR21, UR9, UR10, UR21 ;  /* 0x0000000a091572a4 */ /* 0x000fe4000f8e0215 */
[----:B------:R-:W-:-:S12]  /*2360*/  UIMAD UR22, UR5, UR12, UR22 ;  /* 0x0000000c051672a4 */ /* 0x000fd8000f8e0216 */
.L_x_34:
[----:B-1----:R-:W-:Y:S01]  /*2370*/  VIADD R2, R9, 0x1 ;  /* 0x0000000109027836 */ /* 0x002fe20000000000 */
[----:B------:R-:W-:Y:S01]  /*2380*/  PLOP3.LUT P1, PT, PT, PT, PT, 0x80, 0x8 ;  /* 0x000000000008781c */ /* 0x000fe20003f2f070 */
[----:B------:R-:W-:Y:S02]  /*2390*/  UIADD3 UR56, UPT, UPT, UR22, UR46, URZ ;  /* 0x0000002e16387290 */ /* 0x000fe4000fffe0ff */
[----:B------:R-:W-:Y:S01]  /*23a0*/  UIADD3 UR47, UPT, UPT, UR21, UR45, URZ ;  /* 0x0000002d152f7290 */ /* 0x000fe2000fffe0ff */
[----:B------:R-:W-:-:S04]  /*23b0*/  ISETP.NE.AND P0, PT, R2, 0x2, PT ;  /* 0x000000020200780c */ /* 0x000fc80003f05270 */
[----:B------:R-:W-:Y:S02]  /*23c0*/  SEL R3, RZ, 0x1, P0 ;  /* 0x00000001ff037807 */ /* 0x000fe40000000000 */
[----:B------:R-:W-:Y:S02]  /*23d0*/  SEL R9, R2, RZ, P0 ;  /* 0x000000ff02097207 */ /* 0x000fe40000000000 */
[----:B------:R-:W-:Y:S01]  /*23e0*/  LOP3.LUT R12, R12, R3, RZ, 0x3c, !PT ;  /* 0x000000030c0c7212 */ /* 0x000fe200078e3cff */
[----:B------:R-:W-:Y:S06]  /*23f0*/  BRA.U UP1, `(.L_x_35) ;  /* 0xfffffff1016c7547 */ /* 0x000fec000b83ffff */
[----:B------:R-:W-:Y:S01]  /*2400*/  UIADD3 UR4, UPT, UPT, UR4, 0x18, URZ ;  /* 0x0000001804047890 */ /* 0x000fe2000fffe0ff */
[----:B------:R-:W-:-:S03]  /*2410*/  SHF.L.U32 R2, R0, 0x1f, RZ ;  /* 0x0000001f00027819 */ /* 0x000fc600000006ff */
[----:B------:R-:W-:-:S09]  /*2420*/  ULEA UR5, UR23, UR4, 0x3 ;  /* 0x0000000417057291 */ /* 0x000fd2000f8e18ff */
[----:B------:R-:W1:Y:S02]  /*2430*/  SYNCS.PHASECHK.TRANS64.TRYWAIT P0, [UR5], R2 ;  /* 0x00000002ff0075a7 */ /* 0x000e640008001105 */
[----:B-1----:R-:W-:Y:S05]  /*2440*/  @!P0 BRA `(.L_x_36) ;  /* 0x00000088002c8947 */ /* 0x002fea0003800000 */
.L_x_114:
[----:B------:R-:W-:-:S04]  /*2450*/  UIADD3 UR6, UPT, UPT, UR23, 0x1, URZ ;  /* 0x0000000117067890 */ /* 0x000fc8000fffe0ff */
[----:B------:R-:W-:-:S04]  /*2460*/  UISETP.NE.AND UP0, UPT, UR6, 0x3, UPT ;  /* 0x000000030600788c */ /* 0x000fc8000bf05270 */
[----:B------:R-:W-:Y:S02]  /*2470*/  USEL UR7, URZ, 0x1, UP0 ;  /* 0x00000001ff077887 */ /* 0x000fe40008000000 */
[----:B------:R-:W-:-:S04]  /*2480*/  USEL UR6, UR6, URZ, UP0 ;  /* 0x000000ff06067287 */ /* 0x000fc80008000000 */
[----:B------:R-:W-:Y:S01]  /*2490*/  ULEA UR5, UR6, UR4, 0x3 ;  /* 0x0000000406057291 */ /* 0x000fe2000f8e18ff */
[----:B------:R-:W-:-:S04]  /*24a0*/  LOP3.LUT R0, R0, UR7, RZ, 0x3c, !PT ;  /* 0x0000000700007c12 */ /* 0x000fc8000f8e3cff */
[----:B-1----:R-:W-:-:S04]  /*24b0*/  SHF.L.U32 R2, R0, 0x1f, RZ ;  /* 0x0000001f00027819 */ /* 0x002fc800000006ff */
[----:B------:R-:W1:Y:S02]  /*24c0*/  SYNCS.PHASECHK.TRANS64.TRYWAIT P0, [UR5], R2 ;  /* 0x00000002ff0075a7 */ /* 0x000e640008001105 */
[----:B-1----:R-:W-:Y:S05]  /*24d0*/  @!P0 BRA `(.L_x_37) ;  /* 0x0000008800208947 */ /* 0x002fea0003800000 */
.L_x_116:
[----:B------:R-:W-:-:S04]  /*24e0*/  UIADD3 UR6, UPT, UPT, UR6, 0x1, URZ ;  /* 0x0000000106067890 */ /* 0x000fc8000fffe0ff */
[----:B------:R-:W-:-:S04]  /*24f0*/  UISETP.NE.AND UP0, UPT, UR6, 0x3, UPT ;  /* 0x000000030600788c */ /* 0x000fc8000bf05270 */
[----:B------:R-:W-:Y:S02]  /*2500*/  USEL UR5, URZ, 0x1, UP0 ;  /* 0x00000001ff057887 */ /* 0x000fe40008000000 */
[----:B------:R-:W-:-:S04]  /*2510*/  USEL UR6, UR6, URZ, UP0 ;  /* 0x000000ff06067287 */ /* 0x000fc80008000000 */
[----:B------:R-:W-:Y:S01]  /*2520*/  ULEA UR6, UR6, UR4, 0x3 ;  /* 0x0000000406067291 */ /* 0x000fe2000f8e18ff */
[----:B-1----:R-:W-:-:S04]  /*2530*/  LOP3.LUT R2, R0, UR5, RZ, 0x3c, !PT ;  /* 0x0000000500027c12 */ /* 0x002fc8000f8e3cff */
[----:B------:R-:W-:Y:S01]  /*2540*/  SHF.L.U32 R2, R2, 0x1f, RZ ;  /* 0x0000001f02027819 */ /* 0x000fe200000006ff */
[----:B------:R-:W-:-:S07]  /*2550*/  IMAD.U32 R0, RZ, RZ, UR6 ;  /* 0x00000006ff007e24 */ /* 0x000fce000f8e00ff */
.L_x_38:
[----:B-1----:R1:W2:Y:S02]  /*2560*/  SYNCS.PHASECHK.TRANS64.TRYWAIT P0, [R0+URZ], R2 ;  /* 0x00000002000075a7 */ /* 0x0022a400080011ff */
[----:B--2---:R-:W-:Y:S05]  /*2570*/  @!P0 NANOSLEEP.SYNCS 0x989680 ;  /* 0x009896800000895d */ /* 0x004fea0003900000 */
[----:B------:R-:W2:Y:S02]  /*2580*/  @!P0 SYNCS.PHASECHK.TRANS64 P0, [R0+URZ], R2 ;  /* 0x00000002000085a7 */ /* 0x000ea400080010ff */
[----:B--2---:R-:W-:Y:S05]  /*2590*/  @P0 EXIT ;  /* 0x000000000000094d */ /* 0x004fea0003800000 */
[----:B------:R-:W-:Y:S05]  /*25a0*/  BRA `(.L_x_38) ;  /* 0xfffffffc00ec7947 */ /* 0x000fea000383ffff */
.L_x_17:
[----:B------:R-:W-:-:S04]  /*25b0*/  UISETP.NE.AND UP0, UPT, UR7, URZ, UPT ;  /* 0x000000ff0700728c */ /* 0x000fc8000bf05270 */
[----:B------:R-:W-:-:S09]  /*25c0*/  UISETP.NE.OR UP0, UPT, UR12, 0x1, UP0 ;  /* 0x000000010c00788c */ /* 0x000fd20008705670 */
[----:B------:R-:W-:Y:S05]  /*25d0*/  BRA.U UP0, `(.L_x_39) ;  /* 0x0000000500507547 */ /* 0x000fea000b800000 */
[----:B------:R-:W-:Y:S01]  /*25e0*/  HFMA2 R9, -RZ, RZ, 0, 0 ;  /* 0x00000000ff097431 */ /* 0x000fe200000001ff */
[----:B------:R-:W-:Y:S01]  /*25f0*/  ISETP.NE.AND P2, PT, R14, RZ, PT ;  /* 0x000000ff0e00720c */ /* 0x000fe20003f45270 */
[----:B------:R-:W-:Y:S01]  /*2600*/  IMAD.MOV.U32 R10, RZ, RZ, 0x1 ;  /* 0x00000001ff0a7424 */ /* 0x000fe200078e00ff */
[----:B------:R-:W-:Y:S01]  /*2610*/  MOV R4, RZ ;  /* 0x000000ff00047202 */ /* 0x000fe20000000f00 */
[----:B------:R-:W-:Y:S01]  /*2620*/  IMAD.MOV.U32 R12, RZ, RZ, RZ ;  /* 0x000000ffff0c7224 */ /* 0x000fe200078e00ff */
[----:B------:R-:W-:Y:S01]  /*2630*/  UMOV UR4, 0x400 ;  /* 0x0000040000047882 */ /* 0x000fe20000000000 */
[----:B------:R-:W-:Y:S01]  /*2640*/  IMAD.MOV.U32 R11, RZ, RZ, RZ ;  /* 0x000000ffff0b7224 */ /* 0x000fe200078e00ff */
[----:B------:R-:W-:Y:S01]  /*2650*/  ULEA UR7, UR7, UR4, 0x18 ;  /* 0x0000000407077291 */ /* 0x000fe2000f8ec0ff */
[----:B------:R-:W-:-:S11]  /*2660*/  UMOV UR6, URZ ;  /* 0x000000ff00067c82 */ /* 0x000fd60008000000 */
.L_x_43:
[----:B------:R-:W-:Y:S02]  /*2670*/  LEA R0, R4, UR7, 0x3 ;  /* 0x0000000704007c11 */ /* 0x000fe4000f8e18ff */
[----:B------:R-:W-:-:S03]  /*2680*/  SHF.L.U32 R2, R11, 0x1f, RZ ;  /* 0x0000001f0b027819 */ /* 0x000fc600000006ff */
[----:B------:R-:W-:Y:S01]  /*2690*/  VIADD R3, R0, 0xb0 ;  /* 0x000000b000037836 */ /* 0x000fe20000000000 */
[----:B------:R-:W2:Y:S02]  /*26a0*/  SYNCS.PHASECHK.TRANS64.TRYWAIT P0, [R0+URZ+0xa0], R2 ;  /* 0x0000a002000075a7 */ /* 0x000ea400080011ff */
[----:B--2---:R-:W-:Y:S05]  /*26b0*/  @!P0 BRA `(.L_x_40) ;  /* 0x0000008400c08947 */ /* 0x004fea0003800000 */
.L_x_117:
[----:B------:R-:W-:Y:S01]  /*26c0*/  ULEA UR5, UR6, UR7, 0x3 ;  /* 0x0000000706057291 */ /* 0x000fe2000f8e18ff */
[----:B--2---:R-:W-:Y:S01]  /*26d0*/  PRMT R0, RZ, 0x654, R3 ;  /* 0x00000654ff007816 */ /* 0x004fe20000000003 */
[----:B------:R-:W-:Y:S01]  /*26e0*/  @!P2 IMAD.MOV.U32 R5, RZ, RZ, 0x10 ;  /* 0x00000010ff05a424 */ /* 0x000fe200078e00ff */
[----:B------:R-:W-:Y:S01]  /*26f0*/  SHF.L.U32 R2, R10, 0x1f, RZ ;  /* 0x0000001f0a027819 */ /* 0x000fe200000006ff */
[----:B------:R-:W-:Y:S01]  /*2700*/  UIADD3 UR4, UPT, UPT, UR5, 0x60, URZ ;  /* 0x0000006005047890 */ /* 0x000fe2000fffe0ff */
[----:B------:R2:W-:Y:S04]  /*2710*/  SYNCS.ARRIVE.TRANS64.RED.A1T0 RZ, [R0+URZ], RZ ;  /* 0x000000ff00ff79a7 */ /* 0x0005e800081004ff */
[----:B------:R-:W3:Y:S01]  /*2720*/  SYNCS.PHASECHK.TRANS64.TRYWAIT P0, [UR5+0x70], R2 ;  /* 0x00007002ff0075a7 */ /* 0x000ee20008001105 */
[----:B--2---:R-:W-:-:S05]  /*2730*/  IMAD.U32 R0, RZ, RZ, UR4 ;  /* 0x00000004ff007e24 */ /* 0x004fca000f8e00ff */
[----:B------:R-:W-:Y:S01]  /*2740*/  PRMT R0, R14, 0x654, R0 ;  /* 0x000006540e007816 */ /* 0x000fe20000000000 */
[----:B---3--:R-:W-:Y:S06]  /*2750*/  @!P0 BRA `(.L_x_41) ;  /* 0x0000008400ac8947 */ /* 0x008fec0003800000 */
.L_x_119:
[----:B------:R-:W-:Y:S01]  /*2760*/  ULEA UR4, UR6, UR7, 0x4 ;  /* 0x0000000706047291 */ /* 0x000fe2000f8e20ff */
[----:B------:R-:W-:Y:S01]  /*2770*/  SEL R13, R0, R13, !P2 ;  /* 0x0000000d000d7207 */ /* 0x000fe20005000000 */
[----:B------:R-:W-:Y:S01]  /*2780*/  UIADD3 UR5, UPT, UPT, UR5, 0x60, URZ ;  /* 0x0000006005057890 */ /* 0x000fe2000fffe0ff */
[----:B------:R-:W-:Y:S01]  /*2790*/  LEA R0, R9, UR7, 0x3 ;  /* 0x0000000709007c11 */ /* 0x000fe2000f8e18ff */
[----:B------:R-:W-:Y:S01]  /*27a0*/  UIADD3 UR4, UPT, UPT, UR4, 0xd0, URZ ;  /* 0x000000d004047890 */ /* 0x000fe2000fffe0ff */
[----:B--2---:R-:W-:Y:S01]  /*27b0*/  SHF.L.U32 R2, R12, 0x1f, RZ ;  /* 0x0000001f0c027819 */ /* 0x004fe200000006ff */
[----:B------:R2:W-:Y:S01]  /*27c0*/  @!P2 SYNCS.ARRIVE.TRANS64.RED RZ, [R13+URZ], R5 ;  /* 0x000000050dffa9a7 */ /* 0x0005e200080004ff */
[----:B------:R-:W-:Y:S01]  /*27d0*/  UIADD3 UR6, UPT, UPT, UR6, 0x1, URZ ;  /* 0x0000000106067890 */ /* 0x000fe2000fffe0ff */
[----:B------:R-:W-:-:S03]  /*27e0*/  VIADD R8, R4, 0x1 ;  /* 0x0000000104087836 */ /* 0x000fc60000000000 */
[----:B------:R-:W-:Y:S02]  /*27f0*/  UISETP.NE.AND UP0, UPT, UR6, 0x2, UPT ;  /* 0x000000020600788c */ /* 0x000fe4000bf05270 */
[----:B------:R-:W-:Y:S06]  /*2800*/  UGETNEXTWORKID.BROADCAST [UR4], [UR5] ;  /* 0x00000000040073ca */ /* 0x000fec0008000100 */
[----:B------:R-:W-:Y:S01]  /*2810*/  USEL UR4, URZ, 0x1, UP0 ;  /* 0x00000001ff047887 */ /* 0x000fe20008000000 */
[----:B------:R-:W-:Y:S01]  /*2820*/  ISETP.NE.AND P0, PT, R8, 0x2, PT ;  /* 0x000000020800780c */ /* 0x000fe20003f05270 */
[----:B------:R-:W-:Y:S01]  /*2830*/  USEL UR6, UR6, URZ, UP0 ;  /* 0x000000ff06067287 */ /* 0x000fe20008000000 */
[----:B------:R-:W3:Y:S03]  /*2840*/  SYNCS.PHASECHK.TRANS64.TRYWAIT P1, [R0+URZ+0x60], R2 ;  /* 0x00006002000075a7 */ /* 0x000ee600080211ff */
[----:B------:R-:W-:Y:S01]  /*2850*/  LOP3.LUT R10, R10, UR4, RZ, 0x3c, !PT ;  /* 0x000000040a0a7c12 */ /* 0x000fe2000f8e3cff */
[----:B--23--:R-:W-:Y:S07]  /*2860*/  @!P1 BRA `(.L_x_42) ;  /* 0x0000008400809947 */ /* 0x00cfee0003800000 */
.L_x_120:
[----:B--2---:R-:W-:Y:S01]  /*2870*/  LEA R2, R9, UR7, 0x4 ;  /* 0x0000000709027c11 */ /* 0x004fe2000f8e20ff */
[----:B------:R-:W-:-:S04]  /*2880*/  VIADD R0, R0, 0x70 ;  /* 0x0000007000007836 */ /* 0x000fc80000000000 */
[----:B------:R2:W3:Y:S01]  /*2890*/  LDS.128 R4, [R2+0xd0] ;  /* 0x0000d00002047984 */ /* 0x0004e20000000c00 */
[----:B------:R-:W-:Y:S01]  /*28a0*/  PRMT R0, RZ, 0x654, R0 ;  /* 0x00000654ff007816 */ /* 0x000fe20000000000 */
[----:B------:R-:W-:Y:S01]  /*28b0*/  @!PT LDS RZ, [RZ] ;  /* 0x00000000fffff984 */ /* 0x000fe20000000800 */
[----:B------:R-:W-:Y:S01]  /*28c0*/  @!PT LDS RZ, [RZ] ;  /* 0x00000000fffff984 */ /* 0x000fe20000000800 */
[----:B------:R-:W-:Y:S01]  /*28d0*/  @!PT LDS RZ, [RZ] ;  /* 0x00000000fffff984 */ /* 0x000fe20000000800 */
[----:B------:R-:W-:Y:S01]  /*28e0*/  @!PT LDS RZ, [RZ] ;  /* 0x00000000fffff984 */ /* 0x000fe20000000800 */
[----:B------:R4:W-:Y:S06]  /*28f0*/  MEMBAR.ALL.CTA ;  /* 0x0000000000007992 */ /* 0x0009ec0000008000 */
[----:B----4-:R-:W4:Y:S01]  /*2900*/  FENCE.VIEW.ASYNC.S ;  /* 0x00000000000073c6 */ /* 0x010f220000000000 */
[----:B--2---:R-:W-:-:S04]  /*2910*/  SEL R2, RZ, 0x1, P0 ;  /* 0x00000001ff027807 */ /* 0x004fc80000000000 */
[----:B------:R-:W-:Y:S01]  /*2920*/  LOP3.LUT R11, R11, R2, RZ, 0x3c, !PT ;  /* 0x000000020b0b7212 */ /* 0x000fe200078e3cff */
[----:B----4-:R2:W-:Y:S01]  /*2930*/  SYNCS.ARRIVE.TRANS64.RED.A1T0 RZ, [R0+URZ], RZ ;  /* 0x000000ff00ff79a7 */ /* 0x0105e200081004ff */
[----:B---3--:R-:W-:Y:S02]  /*2940*/  LOP3.LUT P3, RZ, R6, 0x1, RZ, 0xc0, !PT ;  /* 0x0000000106ff7812 */ /* 0x008fe4000786c0ff */
[----:B------:R-:W-:Y:S01]  /*2950*/  SEL R4, R8, RZ, P0 ;  /* 0x000000ff08047207 */ /* 0x000fe20000000000 */
[----:B--2---:R-:W-:-:S05]  /*2960*/  VIADD R0, R9, 0x1 ;  /* 0x0000000109007836 */ /* 0x004fca0000000000 */
[----:B------:R-:W-:-:S04]  /*2970*/  ISETP.NE.AND P1, PT, R0, 0x2, PT ;  /* 0x000000020000780c */ /* 0x000fc80003f25270 */
[----:B------:R-:W-:Y:S02]  /*2980*/  SEL R3, RZ, 0x1, P1 ;  /* 0x00000001ff037807 */ /* 0x000fe40000800000 */
[----:B------:R-:W-:Y:S02]  /*2990*/  SEL R9, R0, RZ, P1 ;  /* 0x000000ff00097207 */ /* 0x000fe40000800000 */
[----:B------:R-:W-:Y:S01]  /*29a0*/  LOP3.LUT R12, R12, R3, RZ, 0x3c, !PT ;  /* 0x000000030c0c7212 */ /* 0x000fe200078e3cff */
[----:B------:R-:W-:Y:S06]  /*29b0*/  @P3 BRA `(.L_x_43) ;  /* 0xfffffffc002c3947 */ /* 0x000fec000383ffff */
[----:B------:R-:W-:Y:S01]  /*29c0*/  ULEA UR5, UR6, UR7, 0x3 ;  /* 0x0000000706057291 */ /* 0x000fe2000f8e18ff */
[----:B------:R-:W-:-:S08]  /*29d0*/  SHF.L.U32 R0, R10, 0x1f, RZ ;  /* 0x0000001f0a007819 */ /* 0x000fd000000006ff */
[----:B------:R-:W2:Y:S02]  /*29e0*/  SYNCS.PHASECHK.TRANS64 P0, [UR5+0x70], R0 ;  /* 0x00007000ff0075a7 */ /* 0x000ea40008001005 */
[----:B--2---:R-:W-:Y:S05]  /*29f0*/  @P0 BRA `(.L_x_44) ;  /* 0x0000000000080947 */ /* 0x004fea0003800000 */
[----:B------:R-:W2:Y:S02]  /*2a00*/  SYNCS.PHASECHK.TRANS64.TRYWAIT P0, [UR5+0x70], R0 ;  /* 0x00007000ff0075a7 */ /* 0x000ea40008001105 */
[----:B--2---:R-:W-:Y:S05]  /*2a10*/  @!P0 BRA `(.L_x_45) ;  /* 0x0000008400288947 */ /* 0x004fea0003800000 */
.L_x_44:
[----:B------:R-:W-:-:S04]  /*2a20*/  UIADD3 UR4, UPT, UPT, UR6, 0x1, URZ ;  /* 0x0000000106047890 */ /* 0x000fc8000fffe0ff */
[----:B------:R-:W-:-:S04]  /*2a30*/  UISETP.NE.AND UP0, UPT, UR4, 0x2, UPT ;  /* 0x000000020400788c */ /* 0x000fc8000bf05270 */
[----:B------:R-:W-:Y:S02]  /*2a40*/  USEL UR8, URZ, 0x1, UP0 ;  /* 0x00000001ff087887 */ /* 0x000fe40008000000 */
[----:B------:R-:W-:-:S04]  /*2a50*/  USEL UR4, UR4, URZ, UP0 ;  /* 0x000000ff04047287 */ /* 0x000fc80008000000 */
[----:B------:R-:W-:Y:S01]  /*2a60*/  ULEA UR4, UR4, UR7, 0x3 ;  /* 0x0000000704047291 */ /* 0x000fe2000f8e18ff */
[----:B--2---:R-:W-:-:S04]  /*2a70*/  LOP3.LUT R2, R10, UR8, RZ, 0x3c, !PT ;  /* 0x000000080a027c12 */ /* 0x004fc8000f8e3cff */
[----:B------:R-:W-:-:S04]  /*2a80*/  SHF.L.U32 R0, R2, 0x1f, RZ ;  /* 0x0000001f02007819 */ /* 0x000fc800000006ff */
[----:B------:R-:W2:Y:S02]  /*2a90*/  SYNCS.PHASECHK.TRANS64 P0, [UR4+0x70], R0 ;  /* 0x00007000ff0075a7 */ /* 0x000ea40008001004 */
[----:B-12---:R-:W-:Y:S05]  /*2aa0*/  @P0 EXIT ;  /* 0x000000000000094d */ /* 0x006fea0003800000 */
[----:B------:R-:W-:Y:S02]  /*2ab0*/  SHF.L.U32 R2, R2, 0x1f, RZ ;  /* 0x0000001f02027819 */ /* 0x000fe400000006ff */
[----:B------:R-:W-:-:S07]  /*2ac0*/  MOV R0, UR4 ;  /* 0x0000000400007c02 */ /* 0x000fce0008000f00 */
.L_x_46:
[----:B-1----:R1:W2:Y:S02]  /*2ad0*/  SYNCS.PHASECHK.TRANS64.TRYWAIT P0, [R0+URZ+0x70], R2 ;  /* 0x00007002000075a7 */ /* 0x0022a400080011ff */
[----:B--2---:R-:W-:Y:S05]  /*2ae0*/  @!P0 NANOSLEEP.SYNCS 0x989680 ;  /* 0x009896800000895d */ /* 0x004fea0003900000 */
[----:B------:R-:W2:Y:S02]  /*2af0*/  @!P0 SYNCS.PHASECHK.TRANS64 P0, [R0+URZ+0x70], R2 ;  /* 0x00007002000085a7 */ /* 0x000ea400080010ff */
[----:B--2---:R-:W-:Y:S05]  /*2b00*/  @P0 EXIT ;  /* 0x000000000000094d */ /* 0x004fea0003800000 */
[----:B------:R-:W-:Y:S05]  /*2b10*/  BRA `(.L_x_46) ;  /* 0xfffffffc00ec7947 */ /* 0x000fea000383ffff */
.L_x_39:
[----:B------:R-:W-:-:S09]  /*2b20*/  UISETP.NE.AND UP0, UPT, UR12, URZ, UPT ;  /* 0x000000ff0c00728c */ /* 0x000fd2000bf05270 */
[----:B------:R-:W-:Y:S05]  /*2b30*/  BRA.U UP0, `(.L_x_47) ;  /* 0x0000000d00707547 */ /* 0x000fea000b800000 */
[----:B------:R-:W-:Y:S01]  /*2b40*/  UMOV UR4, 0x40 ;  /* 0x0000004000047882 */ /* 0x000fe20000000000 */
[----:B------:R-:W-:Y:S01]  /*2b50*/  NOP ;  /* 0x0000000000007918 */ /* 0x000fe20000000000 */
[----:B------:R-:W-:Y:S01]  /*2b60*/  ULEA UR4, UR7, UR4, 0x18 ;  /* 0x0000000407047291 */ /* 0x000fe2000f8ec0ff */
[----:B------:R-:W-:Y:S02]  /*2b70*/  UMOV UR5, 0x400 ;  /* 0x0000040000057882 */ /* 0x000fe40000000000 */
[----:B------:R-:W-:-:S06]  /*2b80*/  ULEA UR7, UR7, UR5, 0x18 ;  /* 0x0000000507077291 */ /* 0x000fcc000f8ec0ff */
[----:B------:R-:W2:Y:S02]  /*2b90*/  LDS.U8 R0, [UR4+0x1c] ;  /* 0x00001c04ff007984 */ /* 0x000ea40008000000 */
[----:B--2---:R-:W-:-:S13]  /*2ba0*/  ISETP.NE.AND P0, PT, R0, RZ, PT ;  /* 0x000000ff0000720c */ /* 0x004fda0003f05270 */
[----:B------:R-:W-:Y:S05]  /*2bb0*/  @P0 BRA `(.L_x_48) ;  /* 0x0000000000580947 */ /* 0x000fea0003800000 */
[----:B------:R-:W-:-:S13]  /*2bc0*/  ELECT P0, URZ, PT ;  /* 0x0000000000ff782f */ /* 0x000fda0003800000 */
[----:B------:R-:W-:Y:S05]  /*2bd0*/  @!P0 BRA `(.L_x_49) ;  /* 0x0000000000608947 */ /* 0x000fea0003800000 */
[----:B------:R-:W-:Y:S01]  /*2be0*/  UMOV UR5, 0x10 ;  /* 0x0000001000057882 */ /* 0x000fe20000000000 */
[----:B------:R-:W-:Y:S01]  /*2bf0*/  HFMA2 R2, -RZ, RZ, 0, 5.9604644775390625e-08 ;  /* 0x00000001ff027431 */ /* 0x000fe200000001ff */
[----:B------:R-:W-:-:S03]  /*2c00*/  MOV R3, 0xffff ;  /* 0x0000ffff00037802 */ /* 0x000fc60000000f00 */
[----:B------:R-:W-:Y:S04]  /*2c10*/  DEPBAR.LE SB2, 0x36 ;  /* 0x0000ad800000791a */ /* 0x000fe80000000000 */
[----:B------:R-:W2:Y:S02]  /*2c20*/  UTCATOMSWS.FIND_AND_SET.ALIGN UP0, UR5, UR5 ;  /* 0x00000005000575e3 */ /* 0x000ea40008000800 */
[----:B--2---:R-:W-:Y:S01]  /*2c30*/  MOV R0, UR5 ;  /* 0x0000000500007c02 */ /* 0x004fe20008000f00 */
[----:B------:R-:W-:Y:S06]  /*2c40*/  BRA.U UP0, `(.L_x_50) ;  /* 0x0000000100187547 */ /* 0x000fec000b800000 */
.L_x_51:
[----:B------:R-:W-:Y:S05]  /*2c50*/  NANOSLEEP 0x64 ;  /* 0x000000640000795d */ /* 0x000fea0003800000 */
[----:B------:R-:W-:-:S05]  /*2c60*/  UMOV UR5, 0x10 ;  /* 0x0000001000057882 */ /* 0x000fca0000000000 */
[----:B------:R-:W-:Y:S04]  /*2c70*/  DEPBAR.LE SB2, 0x36 ;  /* 0x0000ad800000791a */ /* 0x000fe80000000000 */
[----:B------:R-:W2:Y:S02]  /*2c80*/  UTCATOMSWS.FIND_AND_SET.ALIGN UP0, UR5, UR5 ;  /* 0x00000005000575e3 */ /* 0x000ea40008000800 */
[----:B--2---:R-:W-:Y:S01]  /*2c90*/  MOV R0, UR5 ;  /* 0x0000000500007c02 */ /* 0x004fe20008000f00 */
[----:B------:R-:W-:Y:S05]  /*2ca0*/  BRA.U !UP0, `(.L_x_51) ;  /* 0xfffffffd08e87547 */ /* 0x000fea000b83ffff */
.L_x_50:
[-C--:B------:R-:W-:Y:S02]  /*2cb0*/  SHF.L.U32 R3, R3, R0.reuse, RZ ;  /* 0x0000000003037219 */ /* 0x080fe400000006ff */
[----:B------:R-:W-:Y:S01]  /*2cc0*/  SHF.L.U32 R2, R2, R0, RZ ;  /* 0x0000000002027219 */ /* 0x000fe200000006ff */
[----:B------:R-:W-:Y:S02]  /*2cd0*/  IMAD.SHL.U32 R0, R0, 0x20, RZ ;  /* 0x0000002000007824 */ /* 0x000fe400078e00ff */
[----:B------:R2:W-:Y:S04]  /*2ce0*/  ATOMS.OR RZ, [UR4+0x14], R3 ;  /* 0x00001403ffff798c */ /* 0x0005e8000b000004 */
[----:B------:R2:W-:Y:S04]  /*2cf0*/  ATOMS.OR RZ, [UR4+0x18], R2 ;  /* 0x00001802ffff798c */ /* 0x0005e8000b000004 */
[----:B------:R2:W-:Y:S01]  /*2d00*/  STS [UR7+0xf0], R0 ;  /* 0x0000f000ff007988 */ /* 0x0005e20008000807 */
[----:B------:R-:W-:Y:S05]  /*2d10*/  BRA `(.L_x_49) ;  /* 0x0000000000107947 */ /* 0x000fea0003800000 */
.L_x_48:
[----:B------:R-:W-:Y:S02]  /*2d20*/  MOV R0, 0xffffffff ;  /* 0xffffffff00007802 */ /* 0x000fe40000000f00 */
[----:B------:R-:W-:-:S03]  /*2d30*/  MOV R2, 0x2d60 ;  /* 0x00002d6000027802 */ /* 0x000fc60000000f00 */
[----:B------:R2:W-:Y:S04]  /*2d40*/  STS [UR7+0xf0], R0 ;  /* 0x0000f000ff007988 */ /* 0x0005e80008000807 */
[----:B-12--5:R-:W-:Y:S05]  /*2d50*/  CALL.REL.NOINC `($__internal_1_$__cuda_sm10x_tcgen05_guardrail_trap_phase_invalid_during_alloc) ;  /* 0x00000084008c7944 */ /* 0x026fea0003c00000 */
.L_x_49:
[----:B------:R-:W-:Y:S05]  /*2d60*/  WARPSYNC.ALL ;  /* 0x0000000000007948 */ /* 0x000fea0003800000 */
[----:B------:R-:W3:Y:S01]  /*2d70*/  S2UR UR9, SR_CgaCtaId ;  /* 0x00000000000979c3 */ /* 0x000ee20000008800 */
[----:B------:R-:W-:Y:S01]  /*2d80*/  UMOV UR4, 0x400 ;  /* 0x0000040000047882 */ /* 0x000fe20000000000 */
[----:B------:R-:W-:-:S06]  /*2d90*/  NOP ;  /* 0x0000000000007918 */ /* 0x000fcc0000000000 */
[----:B------:R-:W-:Y:S06]  /*2da0*/  BAR.ARV 0x6, 0xa0 ;  /* 0x0182800000007b1d */ /* 0x000fec0000002000 */
[----:B------:R-:W4:Y:S01]  /*2db0*/  LDCU UR5, c[0x0][0x38c] ;  /* 0x00007180ff0577ac */ /* 0x000f220008000800 */
[----:B------:R-:W-:Y:S02]  /*2dc0*/  HFMA2 R12, -RZ, RZ, 0, 0 ;  /* 0x00000000ff0c7431 */ /* 0x000fe400000001ff */
[----:B------:R-:W-:Y:S02]  /*2dd0*/  IMAD.MOV.U32 R7, RZ, RZ, 0x1 ;  /* 0x00000001ff077424 */ /* 0x000fe400078e00ff */
[----:B--2---:R-:W-:Y:S01]  /*2de0*/  IMAD.MOV.U32 R2, RZ, RZ, RZ ;  /* 0x000000ffff027224 */ /* 0x004fe200078e00ff */
[----:B------:R-:W-:Y:S01]  /*2df0*/  UMOV UR12, URZ ;  /* 0x000000ff000c7c82 */ /* 0x000fe20008000000 */
[----:B------:R-:W-:Y:S01]  /*2e00*/  UMOV UR11, URZ ;  /* 0x000000ff000b7c82 */ /* 0x000fe20008000000 */
[----:B------:R-:W-:Y:S01]  /*2e10*/  UMOV UR22, 0x0 ;  /* 0x0000000000167882 */ /* 0x000fe20000000000 */
[----:B------:R-:W-:Y:S01]  /*2e20*/  UMOV UR23, 0x82c0010 ;  /* 0x082c001000177882 */ /* 0x000fe20000000000 */
[----:B------:R-:W-:Y:S01]  /*2e30*/  UMOV UR20, 0x0 ;  /* 0x0000000000147882 */ /* 0x000fe20000000000 */
[----:B---3--:R-:W-:Y:S01]  /*2e40*/  ULEA UR9, UR9, UR4, 0x18 ;  /* 0x0000000409097291 */ /* 0x008fe2000f8ec0ff */
[----:B------:R-:W2:Y:S03]  /*2e50*/  LDCU UR4, c[0x0][0x38c] ;  /* 0x00007180ff0477ac */ /* 0x000ea60008000800 */
[----:B------:R-:W-:Y:S01]  /*2e60*/  UIADD3 UR10, UPT, UPT, UR9, 0x16200, URZ ;  /* 0x00016200090a7890 */ /* 0x000fe2000fffe0ff */
[----:B------:R-:W-:-:S04]  /*2e70*/  UMOV UR21, 0x82c0010 ;  /* 0x082c001000157882 */ /* 0x000fc80000000000 */
[----:B------:R-:W1:Y:S01]  /*2e80*/  LDS R0, [UR9+0xf0] ;  /* 0x0000f009ff007984 */ /* 0x000e620008000800 */
[----:B------:R-:W-:Y:S02]  /*2e90*/  USHF.R.U32.HI UR10, URZ, 0x4, UR10 ;  /* 0x00000004ff0a7899 */ /* 0x000fe4000801160a */
[----:B----4-:R-:W-:Y:S02]  /*2ea0*/  UISETP.GE.AND UP4, UPT, UR5, 0x1, UPT ;  /* 0x000000010500788c */ /* 0x010fe4000bf86270 */
[----:B------:R-:W-:Y:S01]  /*2eb0*/  ULOP3.LUT UR10, UR10, 0x3fff, URZ, 0xc0, !UPT ;  /* 0x00003fff0a0a7892 */ /* 0x000fe2000f8ec0ff */
[----:B------:R-:W-:Y:S01]  /*2ec0*/  UMOV UR26, 0x0 ;  /* 0x00000000001a7882 */ /* 0x000fe20000000000 */
[----:B------:R-:W-:Y:S02]  /*2ed0*/  UMOV UR27, 0x82c0010 ;  /* 0x082c0010001b7882 */ /* 0x000fe40000000000 */
[----:B------:R-:W-:Y:S02]  /*2ee0*/  ULOP3.LUT UR10, UR10, 0x10000, URZ, 0xfc, !UPT ;  /* 0x000100000a0a7892 */ /* 0x000fe4000f8efcff */
[----:B--2---:R-:W-:Y:S01]  /*2ef0*/  UIADD3 UR4, UPT, UPT, UR4, 0x3f, URZ ;  /* 0x0000003f04047890 */ /* 0x004fe2000fffe0ff */
[----:B------:R-:W-:Y:S01]  /*2f00*/  UMOV UR24, 0x0 ;  /* 0x0000000000187882 */ /* 0x000fe20000000000 */
[----:B------:R-:W-:-:S02]  /*2f10*/  UMOV UR25, 0x82c0010 ;  /* 0x082c001000197882 */ /* 0x000fc40000000000 */
[----:B------:R-:W-:-:S04]  /*2f20*/  USHF.R.S32.HI UR8, URZ, 0x1f, UR4 ;  /* 0x0000001fff087899 */ /* 0x000fc80008011404 */
[----:B------:R-:W-:Y:S02]  /*2f30*/  ULEA.HI UR8, UR8, UR4, URZ, 0x6 ;  /* 0x0000000408087291 */ /* 0x000fe4000f8f30ff */
[----:B------:R-:W-:Y:S02]  /*2f40*/  UIADD3 UR4, UPT, UPT, UR9, 0x22200, URZ ;  /* 0x0002220009047890 */ /* 0x000fe4000fffe0ff */
[----:B------:R-:W-:Y:S02]  /*2f50*/  USHF.R.S32.HI UR8, URZ, 0x6, UR8 ;  /* 0x00000006ff087899 */ /* 0x000fe40008011408 */
[----:B------:R-:W-:Y:S02]  /*2f60*/  USHF.R.U32.HI UR4, URZ, 0x4, UR4 ;  /* 0x00000004ff047899 */ /* 0x000fe40008011604 */
[----:B------:R-:W-:Y:S02]  /*2f70*/  UISETP.LT.AND UP0, UPT, UR8, 0x1, UPT ;  /* 0x000000010800788c */ /* 0x000fe4000bf01270 */
[----:B------:R-:W-:-:S02]  /*2f80*/  ULOP3.LUT UR4, UR4, 0x3fff, URZ, 0xc0, !UPT ;  /* 0x00003fff04047892 */ /* 0x000fc4000f8ec0ff */
[----:B------:R-:W-:Y:S02]  /*2f90*/  USEL UR16, UR8, 0x1, !UP0 ;  /* 0x0000000108107887 */ /* 0x000fe4000c000000 */
[----:B------:R-:W-:Y:S02]  /*2fa0*/  ULOP3.LUT UR4, UR4, 0x10000, URZ, 0xfc, !UPT ;  /* 0x0001000004047892 */ /* 0x000fe4000f8efcff */
[----:B------:R-:W-:Y:S01]  /*2fb0*/  UIADD3 UR16, UPT, UPT, -UR16, URZ, URZ ;  /* 0x000000ff10107290 */ /* 0x000fe2000fffe1ff */
[----:B-1----:R-:W-:Y:S02]  /*2fc0*/  R2UR UR13, R0 ;  /* 0x00000000000d72ca */ /* 0x002fe400000e0000 */
[----:B------:R-:W-:-:S13]  /*2fd0*/  MOV R0, RZ ;  /* 0x000000ff00007202 */ /* 0x000fda0000000f00 */
.L_x_58:
[----:B------:R-:W-:Y:S02]  /*2fe0*/  LEA R3, R2, UR9, 0x3 ;  /* 0x0000000902037c11 */ /* 0x000fe4000f8e18ff */
[----:B------:R-:W-:Y:S02]  /*2ff0*/  SHF.L.U32 R4, R12, 0x1f, RZ ;  /* 0x0000001f0c047819 */ /* 0x000fe400000006ff */
[----:B------:R-:W-:Y:S01]  /*3000*/  PLOP3.LUT P0, PT, PT, PT, UP4, 0x80, 0x8 ;  /* 0x000000000008781c */ /* 0x000fe20003f0f048 */
[----:B------:R-:W-:Y:S01]  /*3010*/  VIADD R5, R3, 0x70 ;  /* 0x0000007003057836 */ /* 0x000fe20000000000 */
[----:B-1----:R-:W1:Y:S02]  /*3020*/  SYNCS.PHASECHK.TRANS64.TRYWAIT P1, [R3+URZ+0x60], R4 ;  /* 0x00006004030075a7 */ /* 0x002e6400080211ff */
[----:B-1----:R-:W-:Y:S09]  /*3030*/  @!P1 BRA `(.L_x_52) ;  /* 0x0000007c00b89947 */ /* 0x002ff20003800000 */
.L_x_122:
[----:B------:R-:W-:Y:S01]  /*3040*/  LEA R6, R2, UR9, 0x4 ;  /* 0x0000000902067c11 */ /* 0x000fe2000f8e20ff */
[----:B------:R-:W-:Y:S01]  /*3050*/  @UP4 ULEA UR5, UR11, UR9, 0x3 ;  /* 0x000000090b054291 */ /* 0x000fe2000f8e18ff */
[----:B------:R-:W-:Y:S01]  /*3060*/  PLOP3.LUT P1, PT, PT, PT, PT, 0x80, 0x8 ;  /* 0x000000000008781c */ /* 0x000fe20003f2f070 */
[----:B------:R-:W-:Y:S01]  /*3070*/  ULEA UR14, UR12, UR9, 0x3 ;  /* 0x000000090c0e7291 */ /* 0x000fe2000f8e18ff */
[----:B------:R-:W-:Y:S01]  /*3080*/  PRMT R5, RZ, 0x654, R5 ;  /* 0x00000654ff057816 */ /* 0x000fe20000000005 */
[----:B------:R2:W3:Y:S01]  /*3090*/  LDS.128 R8, [R6+0xd0] ;  /* 0x0000d00006087984 */ /* 0x0004e20000000c00 */
[----:B-1----:R-:W-:Y:S01]  /*30a0*/  @P0 SHF.L.U32 R4, R0, 0x1f, RZ ;  /* 0x0000001f00040819 */ /* 0x002fe200000006ff */
[----:B------:R-:W-:Y:S01]  /*30b0*/  UIMAD UR15, UR12, 0xb0, UR13 ;  /* 0x000000b00c0f78a4 */ /* 0x000fe2000f8e020d */
[----:B------:R-:W-:Y:S01]  /*30c0*/  SHF.L.U32 R3, R7, 0x1f, RZ ;  /* 0x0000001f07037819 */ /* 0x000fe200000006ff */
[----:B------:R-:W-:Y:S01]  /*30d0*/  @!PT LDS RZ, [RZ] ;  /* 0x00000000fffff984 */ /* 0x000fe20000000800 */
[----:B------:R-:W-:Y:S01]  /*30e0*/  @!PT LDS RZ, [RZ] ;  /* 0x00000000fffff984 */ /* 0x000fe20000000800 */
[----:B------:R-:W-:Y:S01]  /*30f0*/  @!PT LDS RZ, [RZ] ;  /* 0x00000000fffff984 */ /* 0x000fe20000000800 */
[----:B------:R-:W-:Y:S01]  /*3100*/  @!PT LDS RZ, [RZ] ;  /* 0x00000000fffff984 */ /* 0x000fe20000000800 */
[----:B------:R1:W-:Y:S06]  /*3110*/  MEMBAR.ALL.CTA ;  /* 0x0000000000007992 */ /* 0x0003ec0000008000 */
[----:B-1----:R-:W1:Y:S02]  /*3120*/  FENCE.VIEW.ASYNC.S ;  /* 0x00000000000073c6 */ /* 0x002e640000000000 */
[----:B-1----:R2:W-:Y:S01]  /*3130*/  SYNCS.ARRIVE.TRANS64.RED.A1T0 RZ, [R5+URZ], RZ ;  /* 0x000000ff05ff79a7 */ /* 0x0025e200081004ff */
[----:B------:R2:W1:Y:S01]  /*3140*/  @P0 SYNCS.PHASECHK.TRANS64.TRYWAIT P1, [UR5], R4 ;  /* 0x00000004ff0005a7 */ /* 0x0004620008021105 */
[----:B------:R-:W4:Y:S02]  /*3150*/  SYNCS.PHASECHK.TRANS64.TRYWAIT P0, [UR14+0x90], R3 ;  /* 0x00009003ff0075a7 */ /* 0x000f24000800110e */
[----:B-1234-:R-:W-:Y:S05]  /*3160*/  @!P0 BRA `(.L_x_53) ;  /* 0x0000007c00808947 */ /* 0x01efea0003800000 */
.L_x_124:
[----:B-1----:R-:W-:Y:S01]  /*3170*/  IADD3 R4, PT, PT, R2, 0x1, RZ ;  /* 0x0000000102047810 */ /* 0x002fe20007ffe0ff */
[----:B------:R-:W-:Y:S06]  /*3180*/  BRA.U !UP4, `(.L_x_54) ;  /* 0x000000010cc07547 */ /* 0x000fec000b800000 */
[----:B------:R-:W-:Y:S01]  /*3190*/  UPLOP3.LUT UP2, UPT, UPT, UPT, UPT, 0x40, 0x4 ;  /* 0x000000000004789c */ /* 0x000fe20003f4e870 */
[----:B------:R-:W-:Y:S01]  /*31a0*/  UMOV UR18, UR16 ;  /* 0x0000001000127c82 */ /* 0x000fe20008000000 */
[----:B------:R-:W-:Y:S01]  /*31b0*/  UMOV UR17, UR8 ;  /* 0x0000000800117c82 */ /* 0x000fe20008000000 */
[----:B------:R-:W-:-:S08]  /*31c0*/  UMOV UR5, UR11 ;  /* 0x0000000b00057c82 */ /* 0x000fd00008000000 */
.L_x_57:
[----:B------:R-:W-:Y:S02]  /*31d0*/  UIADD3 UR18, UPT, UPT, UR18, 0x1, URZ ;  /* 0x0000000112127890 */ /* 0x000fe4000fffe0ff */
[----:B-1----:R-:W-:Y:S02]  /*31e0*/  ULEA UR7, UR5, UR9, 0x3 ;  /* 0x0000000905077291 */ /* 0x002fe4000f8e18ff */
[----:B------:R-:W-:Y:S01]  /*31f0*/  UISETP.NE.AND UP3, UPT, UR18, URZ, UPT ;  /* 0x000000ff1200728c */ /* 0x000fe2000bf65270 */
[----:B--2---:R-:W-:Y:S10]  /*3200*/  @P1 BRA `(.L_x_55) ;  /* 0x00000000000c1947 */ /* 0x004ff40003800000 */
[----:B------:R-:W-:Y:S04]  /*3210*/  SHF.L.U32 R3, R0, 0x1f, RZ ;  /* 0x0000001f00037819 */ /* 0x000fe800000006ff */
[----:B------:R-:W1:Y:S02]  /*3220*/  SYNCS.PHASECHK.TRANS64.TRYWAIT P0, [UR7], R3 ;  /* 0x00000003ff0075a7 */ /* 0x000e640008001107 */
[----:B-1----:R-:W-:Y:S05]  /*3230*/  @!P0 BRA `(.L_x_56) ;  /* 0x0000007c00648947 */ /* 0x002fea0003800000 */
.L_x_55:
[----:B------:R-:W-:Y:S01]  /*3240*/  UISETP.NE.AND UP0, UPT, UR17, 0x1, UPT ;  /* 0x000000011100788c */ /* 0x000fe2000bf05270 */
[----:B------:R-:W-:Y:S01]  /*3250*/  PLOP3.LUT P1, PT, PT, PT, PT, 0x80, 0x8 ;  /* 0x000000000008781c */ /* 0x000fe20003f2f070 */
[----:B------:R-:W-:Y:S02]  /*3260*/  UIADD3 UR11, UPT, UPT, UR5, 0x1, URZ ;  /* 0x00000001050b7890 */ /* 0x000fe4000fffe0ff */
[----:B------:R-:W-:Y:S02]  /*3270*/  ULEA UR28, UR5, UR10, 0xa ;  /* 0x0000000a051c7291 */ /* 0x000fe4000f8e50ff */
[----:B------:R-:W-:Y:S01]  /*3280*/  UISETP.NE.AND UP1, UPT, UR11, 0x3, UPT ;  /* 0x000000030b00788c */ /* 0x000fe2000bf25270 */
[----:B------:R-:W-:Y:S01]  /*3290*/  PLOP3.LUT P0, PT, PT, PT, UP0, 0x80, 0x8 ;  /* 0x000000000008781c */ /* 0x000fe20003f0f008 */
[----:B------:R-:W-:Y:S02]  /*32a0*/  UIADD3 UR38, UPT, UPT, UR28, 0x2, URZ ;  /* 0x000000021c267890 */ /* 0x000fe4000fffe0ff */
[----:B------:R-:W-:Y:S02]  /*32b0*/  USEL UR19, URZ, 0x1, UP1 ;  /* 0x00000001ff137887 */ /* 0x000fe40008800000 */
[----:B------:R-:W-:Y:S02]  /*32c0*/  USEL UR11, UR11, URZ, UP1 ;  /* 0x000000ff0b0b7287 */ /* 0x000fe40008800000 */
[----:B------:R-:W-:Y:S02]  /*32d0*/  UIADD3 UR34, UPT, UPT, UR28, 0x4, URZ ;  /* 0x000000041c227890 */ /* 0x000fe4000fffe0ff */
[----:B------:R-:W-:Y:S01]  /*32e0*/  @UP0 ULEA UR6, UR11, UR9, 0x3 ;  /* 0x000000090b060291 */ /* 0x000fe2000f8e18ff */
[----:B------:R-:W-:Y:S01]  /*32f0*/  LOP3.LUT R0, R0, UR19, RZ, 0x3c, !PT ;  /* 0x0000001300007c12 */ /* 0x000fe2000f8e3cff */
[----:B------:R-:W-:Y:S02]  /*3300*/  UIADD3 UR30, UPT, UPT, UR28, 0x6, URZ ;  /* 0x000000061c1e7890 */ /* 0x000fe4000fffe0ff */
[----:B------:R-:W-:Y:S01]  /*3310*/  UIADD3 UR19, UPT, UPT, UR7, 0x18, URZ ;  /* 0x0000001807137890 */ /* 0x000fe2000fffe0ff */
[----:B-1----:R-:W-:Y:S01]  /*3320*/  @P0 SHF.L.U32 R2, R0, 0x1f, RZ ;  /* 0x0000001f00020819 */ /* 0x002fe200000006ff */
[----:B------:R-:W-:Y:S01]  /*3330*/  UIADD3 UR17, UPT, UPT, UR17, -0x1, URZ ;  /* 0xffffffff11117890 */ /* 0x000fe2000fffe0ff */
[----:B------:R-:W-:Y:S02]  /*3340*/  UMOV UR7, 0x40004040 ;  /* 0x4000404000077882 */ /* 0x000fe40000000000 */
[----:B------:R1:W2:Y:S01]  /*3350*/  @P0 SYNCS.PHASECHK.TRANS64.TRYWAIT P1, [UR6], R2 ;  /* 0x00000002ff0005a7 */ /* 0x0002a20008021106 */
[----:B------:R-:W-:Y:S01]  /*3360*/  UIMAD UR6, UR5, 0x580, UR4 ;  /* 0x00000580050678a4 */ /* 0x000fe2000f8e0204 */
[----:B------:R-:W-:Y:S01]  /*3370*/  UMOV UR29, 0x40004040 ;  /* 0x40004040001d7882 */ /* 0x000fe20000000000 */
[----:B------:R-:W-:Y:S02]  /*3380*/  UMOV UR41, 0x40004040 ;  /* 0x4000404000297882 */ /* 0x000fe40000000000 */
[----:B------:R-:W-:Y:S02]  /*3390*/  UIADD3 UR40, UPT, UPT, UR6, 0x2, URZ ;  /* 0x0000000206287890 */ /* 0x000fe4000fffe0ff */
[----:B------:R-:W-:Y:S02]  /*33a0*/  UIADD3 UR36, UPT, UPT, UR6, 0x4, URZ ;  /* 0x0000000406247890 */ /* 0x000fe4000fffe0ff */
[----:B------:R-:W-:Y:S01]  /*33b0*/  UIADD3 UR32, UPT, UPT, UR6, 0x6, URZ ;  /* 0x0000000606207890 */ /* 0x000fe2000fffe0ff */
[----:B------:R1:W-:Y:S01]  /*33c0*/  UTCHMMA gdesc[UR28], gdesc[UR6], tmem[UR15], tmem[UR22], idesc[UR23], UP2 ;  /* 0x00ff16061c0075ea */ /* 0x0003e2000900000f */
[----:B------:R-:W-:Y:S01]  /*33d0*/  UPLOP3.LUT UP2, UPT, UPT, UPT, UPT, 0x80, 0x8 ;  /* 0x000000000008789c */ /* 0x000fe20003f4f070 */
[----:B------:R-:W-:Y:S01]  /*33e0*/  UMOV UR39, 0x40004040 ;  /* 0x4000404000277882 */ /* 0x000fe20000000000 */
[----:B------:R-:W-:Y:S01]  /*33f0*/  UMOV UR37, 0x40004040 ;  /* 0x4000404000257882 */ /* 0x000fe20000000000 */
[----:B------:R1:W-:Y:S01]  /*3400*/  UTCHMMA gdesc[UR38], gdesc[UR40], tmem[UR15], tmem[UR20], idesc[UR21], UPT ;  /* 0x00ff1428260075ea */ /* 0x0003e2000b80000f */
[----:B------:R-:W-:Y:S01]  /*3410*/  UMOV UR35, 0x40004040 ;  /* 0x4000404000237882 */ /* 0x000fe20000000000 */
[----:B------:R-:W-:Y:S01]  /*3420*/  UMOV UR33, 0x40004040 ;  /* 0x4000404000217882 */ /* 0x000fe20000000000 */
[----:B------:R-:W-:Y:S01]  /*3430*/  UMOV UR31, 0x40004040 ;  /* 0x40004040001f7882 */ /* 0x000fe20000000000 */
[----:B------:R1:W-:Y:S01]  /*3440*/  UTCHMMA gdesc[UR34], gdesc[UR36], tmem[UR15], tmem[UR26], idesc[UR27], UPT ;  /* 0x00ff1a24220075ea */ /* 0x0003e2000b80000f */
[----:B------:R1:W-:Y:S01]  /*3450*/  UTCHMMA gdesc[UR30], gdesc[UR32], tmem[UR15], tmem[UR24], idesc[UR25], UPT ;  /* 0x00ff18201e0075ea */ /* 0x0003e2000b80000f */
[----:B------:R1:W-:Y:S01]  /*3460*/  UTCBAR [UR19], URZ ;  /* 0x000000ff130073e9 */ /* 0x0003e200080000ff */
[----:B------:R-:W-:Y:S01]  /*3470*/  UMOV UR5, UR11 ;  /* 0x0000000b00057c82 */ /* 0x000fe20008000000 */
[----:B------:R-:W-:Y:S05]  /*3480*/  BRA.U UP3, `(.L_x_57) ;  /* 0xfffffffd03507547 */ /* 0x000fea000b83ffff */
.L_x_54:
[----:B------:R-:W-:Y:S01]  /*3490*/  UIADD3 UR12, UPT, UPT, UR12, 0x1, URZ ;  /* 0x000000010c0c7890 */ /* 0x000fe2000fffe0ff */
[----:B------:R-:W-:Y:S01]  /*34a0*/  LOP3.LUT P0, RZ, R10, 0x1, RZ, 0xc0, !PT ;  /* 0x000000010aff7812 */ /* 0x000fe2000780c0ff */
[----:B------:R-:W-:Y:S01]  /*34b0*/  UIADD3 UR14, UPT, UPT, UR14, 0x80, URZ ;  /* 0x000000800e0e7890 */ /* 0x000fe2000fffe0ff */
[----:B--2---:R-:W-:Y:S01]  /*34c0*/  ISETP.NE.AND P1, PT, R4, 0x2, PT ;  /* 0x000000020400780c */ /* 0x004fe20003f25270 */
[----:B------:R-:W-:-:S03]  /*34d0*/  UISETP.NE.AND UP0, UPT, UR12, 0x2, UPT ;  /* 0x000000020c00788c */ /* 0x000fc6000bf05270 */
[----:B-1----:R-:W-:Y:S01]  /*34e0*/  SEL R2, RZ, 0x1, P1 ;  /* 0x00000001ff027807 */ /* 0x002fe20000800000 */
[----:B------:R-:W-:Y:S02]  /*34f0*/  USEL UR5, URZ, 0x1, UP0 ;  /* 0x00000001ff057887 */ /* 0x000fe40008000000 */
[----:B------:R-:W-:Y:S01]  /*3500*/  USEL UR12, UR12, URZ, UP0 ;  /* 0x000000ff0c0c7287 */ /* 0x000fe20008000000 */
[----:B------:R1:W-:Y:S01]  /*3510*/  UTCBAR [UR14], URZ ;  /* 0x000000ff0e0073e9 */ /* 0x0003e200080000ff */
[----:B------:R-:W-:Y:S02]  /*3520*/  LOP3.LUT R12, R12, R2, RZ, 0x3c, !PT ;  /* 0x000000020c0c7212 */ /* 0x000fe400078e3cff */
[----:B------:R-:W-:Y:S02]  /*3530*/  LOP3.LUT R7, R7, UR5, RZ, 0x3c, !PT ;  /* 0x0000000507077c12 */ /* 0x000fe4000f8e3cff */
[----:B------:R-:W-:Y:S01]  /*3540*/  SEL R2, R4, RZ, P1 ;  /* 0x000000ff04027207 */ /* 0x000fe20000800000 */
[----:B------:R-:W-:Y:S06]  /*3550*/  @P0 BRA `(.L_x_58) ;  /* 0xfffffff800a00947 */ /* 0x000fec000383ffff */
[----:B------:R-:W2:Y:S01]  /*3560*/  S2UR UR4, SR_CgaCtaId ;  /* 0x00000000000479c3 */ /* 0x000ea20000008800 */
[----:B------:R-:W-:Y:S01]  /*3570*/  ELECT P0, URZ, PT ;  /* 0x0000000000ff782f */ /* 0x000fe20003800000 */
[----:B------:R-:W-:Y:S01]  /*3580*/  IMAD.MOV.U32 R2, RZ, RZ, 0x1 ;  /* 0x00000001ff027424 */ /* 0x000fe200078e00ff */
[----:B------:R-:W-:Y:S01]  /*3590*/  UIADD3 UR9, UPT, UPT, UR9, 0x90, URZ ;  /* 0x0000009009097890 */ /* 0x000fe2000fffe0ff */
[----:B------:R-:W-:Y:S01]  /*35a0*/  SHF.L.U32 R0, R7, 0x1f, RZ ;  /* 0x0000001f07007819 */ /* 0x000fe200000006ff */
[----:B------:R-:W-:-:S03]  /*35b0*/  UMOV UR5, 0x40 ;  /* 0x0000004000057882 */ /* 0x000fc60000000000 */
[----:B------:R-:W-:Y:S01]  /*35c0*/  UVIRTCOUNT.DEALLOC.SMPOOL 0x80 ;  /* 0x000000800000784c */ /* 0x000fe20000000000 */
[----:B--2---:R-:W-:Y:S02]  /*35d0*/  ULEA UR4, UR4, UR5, 0x18 ;  /* 0x0000000504047291 */ /* 0x004fe4000f8ec0ff */
[----:B------:R-:W-:-:S07]  /*35e0*/  ULEA UR5, UR12, UR9, 0x3 ;  /* 0x000000090c057291 */ /* 0x000fce000f8e18ff */
[----:B------:R2:W-:Y:S02]  /*35f0*/  @P0 STS.U8 [UR4+0x1c], R2 ;  /* 0x00001c02ff000988 */ /* 0x0005e40008000004 */
[----:B------:R-:W3:Y:S02]  /*3600*/  SYNCS.PHASECHK.TRANS64.TRYWAIT P0, [UR5], R0 ;  /* 0x00000000ff0075a7 */ /* 0x000ee40008001105 */
[----:B--23--:R-:W-:Y:S05]  /*3610*/  @!P0 BRA `(.L_x_59) ;  /* 0x0000007800848947 */ /* 0x00cfea0003800000 */
.L_x_127:
[----:B------:R-:W-:-:S04]  /*3620*/  UIADD3 UR6, UPT, UPT, UR12, 0x1, URZ ;  /* 0x000000010c067890 */ /* 0x000fc8000fffe0ff */
[----:B------:R-:W-:-:S04]  /*3630*/  UISETP.NE.AND UP0, UPT, UR6, 0x2, UPT ;  /* 0x000000020600788c */ /* 0x000fc8000bf05270 */
[----:B------:R-:W-:Y:S02]  /*3640*/  USEL UR5, URZ, 0x1, UP0 ;  /* 0x00000001ff057887 */ /* 0x000fe40008000000 */
[----:B------:R-:W-:-:S04]  /*3650*/  USEL UR6, UR6, URZ, UP0 ;  /* 0x000000ff06067287 */ /* 0x000fc80008000000 */
[----:B------:R-:W-:Y:S01]  /*3660*/  ULEA UR6, UR6, UR9, 0x3 ;  /* 0x0000000906067291 */ /* 0x000fe2000f8e18ff */
[----:B--2---:R-:W-:-:S04]  /*3670*/  LOP3.LUT R0, R7, UR5, RZ, 0x3c, !PT ;  /* 0x0000000507007c12 */ /* 0x004fc8000f8e3cff */
[----:B------:R-:W-:-:S04]  /*3680*/  SHF.L.U32 R0, R0, 0x1f, RZ ;  /* 0x0000001f00007819 */ /* 0x000fc800000006ff */
[----:B------:R-:W2:Y:S02]  /*3690*/  SYNCS.PHASECHK.TRANS64.TRYWAIT P0, [UR6], R0 ;  /* 0x00000000ff0075a7 */ /* 0x000ea40008001106 */
[----:B--2---:R-:W-:Y:S05]  /*36a0*/  @!P0 BRA `(.L_x_60) ;  /* 0x0000007800788947 */ /* 0x004fea0003800000 */
.L_x_129:
[----:B------:R-:W-:Y:S01]  /*36b0*/  NOP ;  /* 0x0000000000007918 */ /* 0x000fe20000000000 */
[----:B--2---:R-:W2:Y:S01]  /*36c0*/  LDS R0, [UR4+0x14] ;  /* 0x00001404ff007984 */ /* 0x004ea20008000800 */
[----:B------:R-:W-:Y:S01]  /*36d0*/  ULOP3.LUT UR6, UR13, 0xffff, URZ, 0xc0, !UPT ;  /* 0x0000ffff0d067892 */ /* 0x000fe2000f8ec0ff */
[----:B------:R-:W-:Y:S01]  /*36e0*/  UMOV UR8, 0xffff ;  /* 0x0000ffff00087882 */ /* 0x000fe20000000000 */
[----:B------:R-:W-:Y:S02]  /*36f0*/  UMOV UR5, 0x1 ;  /* 0x0000000100057882 */ /* 0x000fe40000000000 */
[----:B------:R-:W-:-:S04]  /*3700*/  USHF.R.U32.HI UR6, URZ, 0x5, UR6 ;  /* 0x00000005ff067899 */ /* 0x000fc80008011606 */
[----:B------:R-:W-:Y:S02]  /*3710*/  USHF.L.U32 UR8, UR8, UR6, URZ ;  /* 0x0000000608087299 */ /* 0x000fe400080006ff */
[----:B------:R-:W-:-:S04]  /*3720*/  USHF.L.U32 UR5, UR5, UR6, URZ ;  /* 0x0000000605057299 */ /* 0x000fc800080006ff */
[----:B--2---:R-:W-:-:S04]  /*3730*/  LOP3.LUT R0, R0, UR8, RZ, 0xc0, !PT ;  /* 0x0000000800007c12 */ /* 0x004fc8000f8ec0ff */
[----:B------:R-:W-:-:S13]  /*3740*/  ISETP.NE.AND P0, PT, R0, UR8, PT ;  /* 0x0000000800007c0c */ /* 0x000fda000bf05270 */
[----:B------:R-:W-:Y:S05]  /*3750*/  @P0 BRA `(.L_x_61) ;  /* 0x0000000000580947 */ /* 0x000fea0003800000 */
[----:B------:R-:W2:Y:S02]  /*3760*/  LDS R0, [UR4+0x18] ;  /* 0x00001804ff007984 */ /* 0x000ea40008000800 */
[----:B--2---:R-:W-:-:S04]  /*3770*/  LOP3.LUT R0, R0, UR5, RZ, 0xc0, !PT ;  /* 0x0000000500007c12 */ /* 0x004fc8000f8ec0ff */
[----:B------:R-:W-:-:S13]  /*3780*/  ISETP.NE.AND P0, PT, R0, UR5, PT ;  /* 0x0000000500007c0c */ /* 0x000fda000bf05270 */
[----:B------:R-:W-:Y:S05]  /*3790*/  @P0 BRA `(.L_x_62) ;  /* 0x00000000003c0947 */ /* 0x000fea0003800000 */
[----:B------:R-:W2:Y:S01]  /*37a0*/  S2R R2, SR_LANEID ;  /* 0x0000000000027919 */ /* 0x000ea20000000000 */
[----:B------:R-:W-:Y:S01]  /*37b0*/  ULOP3.LUT UR8, URZ, UR8, URZ, 0x33, !UPT ;  /* 0x00000008ff087292 */ /* 0x000fe2000f8e33ff */
[----:B------:R-:W-:Y:S02]  /*37c0*/  VOTEU.ANY UR7, UPT, PT ;  /* 0x0000000000077886 */ /* 0x000fe400038e0100 */
[----:B------:R-:W-:-:S03]  /*37d0*/  UFLO.U32 UR7, UR7 ;  /* 0x00000007000772bd */ /* 0x000fc600080e0000 */
[----:B------:R-:W-:-:S04]  /*37e0*/  IMAD.U32 R0, RZ, RZ, UR8 ;  /* 0x00000008ff007e24 */ /* 0x000fc8000f8e00ff */
[----:B------:R3:W4:Y:S02]  /*37f0*/  REDUX UR6, R0 ;  /* 0x00000000000673c4 */ /* 0x0007240000000000 */
[----:B------:R1:W-:Y:S01]  /*3800*/  UTCATOMSWS.AND URZ, UR8 ;  /* 0x0000000800ff79e3 */ /* 0x0003e20008000000 */
[----:B--2---:R-:W-:Y:S02]  /*3810*/  ISETP.EQ.U32.AND P0, PT, R2, UR7, PT ;  /* 0x0000000702007c0c */ /* 0x004fe4000bf02070 */
[----:B---3--:R-:W-:Y:S02]  /*3820*/  LOP3.LUT R0, RZ, UR5, RZ, 0x33, !PT ;  /* 0x00000005ff007c12 */ /* 0x008fe4000f8e33ff */
[----:B----4-:R-:W-:Y:S02]  /*3830*/  MOV R2, UR6 ;  /* 0x0000000600027c02 */ /* 0x010fe40008000f00 */
[----:B------:R-:W2:Y:S07]  /*3840*/  REDUX UR5, R0 ;  /* 0x00000000000573c4 */ /* 0x000eae0000000000 */
[----:B------:R1:W-:Y:S01]  /*3850*/  @P0 ATOMS.AND RZ, [UR4+0x14], R2 ;  /* 0x00001402ffff098c */ /* 0x0003e2000a800004 */
[----:B--2---:R-:W-:-:S05]  /*3860*/  IMAD.U32 R0, RZ, RZ, UR5 ;  /* 0x00000005ff007e24 */ /* 0x004fca000f8e00ff */
[----:B------:R1:W-:Y:S01]  /*3870*/  @P0 ATOMS.AND RZ, [UR4+0x18], R0 ;  /* 0x00001800ffff098c */ /* 0x0003e2000a800004 */
[----:B------:R-:W-:Y:S05]  /*3880*/  BRA `(.L_x_63) ;  /* 0x0000000000147947 */ /* 0x000fea0003800000 */
.L_x_62:
[----:B------:R-:W-:Y:S02]  /*3890*/  MOV R2, 0x38b0 ;  /* 0x000038b000027802 */ /* 0x000fe40000000f00 */
[----:B-1---5:R-:W-:Y:S05]  /*38a0*/  CALL.REL.NOINC `($__internal_0_$__cuda_sm10x_tcgen05_guardrail_trap_col_being_dealloced_not_returned_by_alloc) ;  /* 0x0000007800ac7944 */ /* 0x022fea0003c00000 */
[----:B------:R-:W-:Y:S05]  /*38b0*/  BRA `(.L_x_63) ;  /* 0x0000000000087947 */ /* 0x000fea0003800000 */
.L_x_61:
[----:B------:R-:W-:Y:S02]  /*38c0*/  MOV R2, 0x38e0 ;  /* 0x000038e000027802 */ /* 0x000fe40000000f00 */
[----:B-1---5:R-:W-:Y:S05]  /*38d0*/  CALL.REL.NOINC `($__internal_2_$__cuda_sm10x_tcgen05_guardrail_trap_unallocated_columns_being_dealloced) ;  /* 0x0000007800b87944 */ /* 0x022fea0003c00000 */
.L_x_63:
[----:B------:R-:W-:Y:S01]  /*38e0*/  NOP ;  /* 0x0000000000007918 */ /* 0x000fe20000000000 */
[----:B-1----:R-:W-:Y:S05]  /*38f0*/  EXIT ;  /* 0x000000000000794d */ /* 0x002fea0003800000 */
.L_x_47:
[----:B------:R-:W-:-:S09]  /*3900*/  UISETP.NE.OR UP0, UPT, UR12, 0x3, !UP3 ;  /* 0x000000030c00788c */ /* 0x000fd2000df05670 */
[----:B------:R-:W-:Y:S05]  /*3910*/  BRA.U UP0, `(.L_x_64) ;  /* 0x0000001100247547 */ /* 0x000fea000b800000 */
[----:B------:R-:W2:Y:S01]  /*3920*/  LDCU.64 UR4, c[0x0][0x888] ;  /* 0x00011100ff0477ac */ /* 0x000ea20008000a00 */
[----:B------:R-:W-:Y:S02]  /*3930*/  HFMA2 R10, -RZ, RZ, 0, 0 ;  /* 0x00000000ff0a7431 */ /* 0x000fe400000001ff */
[----:B------:R-:W-:Y:S01]  /*3940*/  IMAD.MOV.U32 R9, RZ, RZ, 0x1 ;  /* 0x00000001ff097424 */ /* 0x000fe200078e00ff */
[----:B------:R-:W-:Y:S01]  /*3950*/  MOV R11, 0xb000 ;  /* 0x0000b000000b7802 */ /* 0x000fe20000000f00 */
[----:B------:R-:W3:Y:S01]  /*3960*/  LDCU UR44, c[0x0][0x370] ;  /* 0x00006e00ff2c77ac */ /* 0x000ee20008000800 */
[----:B------:R-:W-:Y:S01]  /*3970*/  IMAD.MOV.U32 R8, RZ, RZ, RZ ;  /* 0x000000ffff087224 */ /* 0x000fe200078e00ff */
[----:B------:R-:W3:Y:S01]  /*3980*/  LDCU.128 UR40, c[0x0][0xb10] ;  /* 0x00016200ff2877ac */ /* 0x000ee20008000c00 */
[----:B------:R-:W4:Y:S01]  /*3990*/  LDCU UR39, c[0x0][0x374] ;  /* 0x00006e80ff2777ac */ /* 0x000f220008000800 */
[----:B------:R-:W1:Y:S01]  /*39a0*/  LDCU.64 UR30, c[0x0][0x890] ;  /* 0x00011200ff1e77ac */ /* 0x000e620008000a00 */
[----:B--2---:R-:W-:Y:S01]  /*39b0*/  UISETP.NE.U32.AND UP0, UPT, UR4, URZ, UPT ;  /* 0x000000ff0400728c */ /* 0x004fe2000bf05070 */
[----:B------:R-:W2:Y:S01]  /*39c0*/  LDCU UR21, c[0x0][0xb0c] ;  /* 0x00016180ff1577ac */ /* 0x000ea20008000800 */
[----:B------:R-:W2:Y:S01]  /*39d0*/  LDCU UR38, c[0x0][0xb20] ;  /* 0x00016400ff2677ac */ /* 0x000ea20008000800 */
[----:B------:R-:W2:Y:S01]  /*39e0*/  LDCU UR4, c[0x0][0xb30] ;  /* 0x00016600ff0477ac */ /* 0x000ea20008000800 */
[----:B---3--:R-:W-:-:S02]  /*39f0*/  UIMAD.WIDE.U32 UR10, UR44, UR40, URZ ;  /* 0x000000282c0a72a5 */ /* 0x008fc4000f8e00ff */
[----:B----4-:R-:W-:Y:S02]  /*3a00*/  UIMAD.WIDE.U32 UR8, UR39, UR43, URZ ;  /* 0x0000002b270872a5 */ /* 0x010fe4000f8e00ff */
[----:B------:R-:W-:Y:S02]  /*3a10*/  UISETP.NE.AND.EX UP6, UPT, UR5, URZ, UPT, UP0 ;  /* 0x000000ff0500728c */ /* 0x000fe4000bfc5300 */
[----:B-1----:R-:W-:Y:S02]  /*3a20*/  UISETP.NE.AND UP0, UPT, UR13, 0x1, UPT ;  /* 0x000000010d00788c */ /* 0x002fe4000bf05270 */
[----:B------:R-:W-:Y:S01]  /*3a30*/  UISETP.NE.U32.AND UP0, UPT, UR30, URZ, UPT ;  /* 0x000000ff1e00728c */ /* 0x000fe2000bf05070 */
[----:B------:R-:W-:Y:S01]  /*3a40*/  UMOV UR6, 0x400 ;  /* 0x0000040000067882 */ /* 0x000fe20000000000 */
[----:B------:R-:W-:Y:S01]  /*3a50*/  UMOV UR49, UR11 ;  /* 0x0000000b00317c82 */ /* 0x000fe20008000000 */
[----:B------:R-:W-:Y:S01]  /*3a60*/  UMOV UR8, UR9 ;  /* 0x0000000900087c82 */ /* 0x000fe20008000000 */
[----:B------:R-:W-:-:S02]  /*3a70*/  UISETP.GE.AND UP3, UPT, UR13, 0x1, UPT ;  /* 0x000000010d00788c */ /* 0x000fc4000bf66270 */
[----:B------:R-:W-:Y:S01]  /*3a80*/  UISETP.NE.AND.EX UP5, UPT, UR31, URZ, UPT, UP0 ;  /* 0x000000ff1f00728c */ /* 0x000fe2000bfa5300 */
[----:B------:R-:W1:Y:S01]  /*3a90*/  LDCU.64 UR52, c[0x0][0x348] ;  /* 0x00006900ff3477ac */ /* 0x000e620008000a00 */
[----:B------:R-:W-:Y:S01]  /*3aa0*/  UMOV UR29, URZ ;  /* 0x000000ff001d7c82 */ /* 0x000fe20008000000 */
[----:B------:R-:W-:Y:S01]  /*3ab0*/  UPLOP3.LUT UP1, UPT, UPT, UPT, UPT, 0x40, 0x4 ;  /* 0x000000000004789c */ /* 0x000fe20003f2e870 */
[----:B------:R-:W3:Y:S01]  /*3ac0*/  LDCU.64 UR14, c[0x0][0xb28] ;  /* 0x00016500ff0e77ac */ /* 0x000ee20008000a00 */
[----:B------:R-:W-:Y:S02]  /*3ad0*/  ULEA UR6, UR7, UR6, 0x18 ;  /* 0x0000000607067291 */ /* 0x000fe4000f8ec0ff */
[----:B--2---:R-:W-:Y:S02]  /*3ae0*/  UISETP.NE.AND UP3, UPT, UR21, 0x1, UPT ;  /* 0x000000011500788c */ /* 0x004fe4000bf65270 */
[----:B------:R-:W-:Y:S02]  /*3af0*/  USHF.R.U32.HI UR49, URZ, UR41, UR49 ;  /* 0x00000029ff317299 */ /* 0x000fe40008011631 */
[----:B------:R-:W-:-:S02]  /*3b00*/  USHF.R.U32.HI UR48, URZ, UR38, UR8 ;  /* 0x00000026ff307299 */ /* 0x000fc40008011608 */
[----:B------:R-:W-:Y:S02]  /*3b10*/  UISETP.NE.AND UP0, UPT, UR42, 0x1, UPT ;  /* 0x000000012a00788c */ /* 0x000fe4000bf05270 */
[----:B------:R-:W-:-:S11]  /*3b20*/  UISETP.NE.AND UP4, UPT, UR4, 0x1, UPT ;  /* 0x000000010400788c */ /* 0x000fd6000bf85270 */
.L_x_72:
[----:B------:R-:W-:Y:S02]  /*3b30*/  LEA R2, R8, UR6, 0x3 ;  /* 0x0000000608027c11 */ /* 0x000fe4000f8e18ff */
[----:B------:R-:W-:Y:S02]  /*3b40*/  SHF.L.U32 R0, R10, 0x1f, RZ ;  /* 0x0000001f0a007819 */ /* 0x000fe400000006ff */
[----:B------:R-:W-:Y:S02]  /*3b50*/  LEA R4, R8, UR6, 0x4 ;  /* 0x0000000608047c11 */ /* 0x000fe4000f8e20ff */
[----:B--2---:R-:W2:Y:S02]  /*3b60*/  SYNCS.PHASECHK.TRANS64.TRYWAIT P0, [R2+URZ+0x60], R0 ;  /* 0x00006000020075a7 */ /* 0x004ea400080011ff */
[----:B--2---:R-:W-:Y:S05]  /*3b70*/  @!P0 BRA `(.L_x_65) ;  /* 0x00000074005c8947 */ /* 0x004fea0003800000 */
.L_x_130:
[----:B------:R-:W4:Y:S01]  /*3b80*/  LDS.128 R4, [R4+0xd0] ;  /* 0x0000d00004047984 */ /* 0x000f220000000c00 */
[----:B------:R-:W-:Y:S01]  /*3b90*/  UISETP.GE.AND UP0, UPT, UR13, 0x1, UPT ;  /* 0x000000010d00788c */ /* 0x000fe2000bf06270 */
[----:B------:R-:W-:Y:S01]  /*3ba0*/  @!PT LDS RZ, [RZ] ;  /* 0x00000000fffff984 */ /* 0x000fe20000000800 */
[----:B------:R-:W-:Y:S01]  /*3bb0*/  @!PT LDS RZ, [RZ] ;  /* 0x00000000fffff984 */ /* 0x000fe20000000800 */
[----:B------:R-:W-:Y:S01]  /*3bc0*/  @!PT LDS RZ, [RZ] ;  /* 0x00000000fffff984 */ /* 0x000fe20000000800 */
[----:B------:R-:W-:Y:S01]  /*3bd0*/  @!PT LDS RZ, [RZ] ;  /* 0x00000000fffff984 */ /* 0x000fe20000000800 */
[----:B------:R1:W-:Y:S06]  /*3be0*/  MEMBAR.ALL.CTA ;  /* 0x0000000000007992 */ /* 0x0003ec0000008000 */
[----:B-1----:R-:W1:Y:S01]  /*3bf0*/  FENCE.VIEW.ASYNC.S ;  /* 0x00000000000073c6 */ /* 0x002e620000000000 */
[----:B----4-:R-:W-:Y:S11]  /*3c00*/  LOP3.LUT P0, RZ, R6, 0x1, RZ, 0xc0, !PT ;  /* 0x0000000106ff7812 */ /* 0x010ff6000780c0ff */
[----:B------:R-:W-:Y:S02]  /*3c10*/  @!UPT UIADD3 URZ, UPT, UPT, URZ, URZ, URZ ;  /* 0x000000fffffff290 */ /* 0x000fe4000fffe0ff */
[----:B-1----:R-:W-:Y:S01]  /*3c20*/  VOTEU.ANY UP3, P0 ;  /* 0x0000000000ff7886 */ /* 0x002fe20000060100 */
[----:B------:R-:W-:Y:S11]  /*3c30*/  PLOP3.LUT P0, PT, PT, PT, UP3, 0x80, 0x8 ;  /* 0x000000000008781c */ /* 0x000ff60003f0f038 */
[----:B------:R-:W-:Y:S02]  /*3c40*/  @!UPT UIADD3 URZ, UPT, UPT, URZ, URZ, URZ ;  /* 0x000000fffffff290 */ /* 0x000fe4000fffe0ff */
[----:B--2---:R-:W-:Y:S02]  /*3c50*/  @P0 SHF.R.U32.HI R0, RZ, 0x10, R5 ;  /* 0x00000010ff000819 */ /* 0x004fe40000011605 */
[----:B------:R-:W-:Y:S02]  /*3c60*/  @P0 MOV R3, R4 ;  /* 0x0000000400030202 */ /* 0x000fe40000000f00 */
[----:B------:R-:W-:Y:S01]  /*3c70*/  @P0 R2UR UR4, R0 ;  /* 0x00000000000402ca */ /* 0x000fe200000e0000 */
[----:B------:R-:W-:Y:S01]  /*3c80*/  VIADD R0, R2, 0x70 ;  /* 0x0000007002007836 */ /* 0x000fe20000000000 */
[----:B------:R-:W-:Y:S02]  /*3c90*/  @P0 LOP3.LUT R4, R5, 0xffff, RZ, 0xc0, !PT ;  /* 0x0000ffff05040812 */ /* 0x000fe400078ec0ff */
[----:B------:R-:W-:Y:S02]  /*3ca0*/  @P0 R2UR UR8, R3 ;  /* 0x00000000030802ca */ /* 0x000fe400000e0000 */
[----:B------:R-:W-:Y:S02]  /*3cb0*/  PRMT R0, RZ, 0x654, R0 ;  /* 0x00000654ff007816 */ /* 0x000fe40000000000 */
[----:B------:R-:W-:Y:S02]  /*3cc0*/  @P0 R2UR UR5, R4 ;  /* 0x00000000040502ca */ /* 0x000fe400000e0000 */
[----:B------:R1:W-:Y:S03]  /*3cd0*/  SYNCS.ARRIVE.TRANS64.RED.A1T0 RZ, [R0+URZ], RZ ;  /* 0x000000ff00ff79a7 */ /* 0x0003e600081004ff */
[----:B------:R-:W-:Y:S04]  /*3ce0*/  @UP3 UMOV UR50, UR4 ;  /* 0x0000000400323c82 */ /* 0x000fe80008000000 */
[----:B------:R-:W-:Y:S04]  /*3cf0*/  @UP3 UMOV UR23, UR8 ;  /* 0x0000000800173c82 */ /* 0x000fe80008000000 */
[----:B------:R-:W-:Y:S01]  /*3d00*/  @UP3 UMOV UR22, UR5 ;  /* 0x0000000500163c82 */ /* 0x000fe20008000000 */
[----:B------:R-:W-:Y:S05]  /*3d10*/  BRA.U !UP0, `(.L_x_66) ;  /* 0x0000000108c07547 */ /* 0x000fea000b800000 */
[----:B------:R-:W-:Y:S02]  /*3d20*/  UP2UR UR10, UPR, URZ, 0x4 ;  /* 0x00000004ff0a7883 */ /* 0x000fe40008000000 */
[----:B------:R-:W-:Y:S02]  /*3d30*/  UISETP.NE.AND UP2, UPT, UR42, 0x1, UPT ;  /* 0x000000012a00788c */ /* 0x000fe4000bf45270 */
[----:B------:R-:W-:Y:S02]  /*3d40*/  UISETP.NE.AND UP0, UPT, UR21, 0x1, UPT ;  /* 0x000000011500788c */ /* 0x000fe4000bf05270 */
[----:B------:R-:W-:Y:S02]  /*3d50*/  USEL UR4, UR39, UR48, !UP2 ;  /* 0x0000003027047287 */ /* 0x000fe4000d000000 */
[----:B------:R-:W-:Y:S02]  /*3d60*/  UP2UR UR18, UPR, URZ, 0x2 ;  /* 0x00000002ff127883 */ /* 0x000fe40008000000 */
[----:B------:R-:W-:Y:S02]  /*3d70*/  UISETP.NE.AND UP1, UPT, UR13, 0x1, UPT ;  /* 0x000000010d00788c */ /* 0x000fe4000bf25270 */
[----:B------:R-:W-:Y:S02]  /*3d80*/  UIMAD.WIDE.U32 UR32, UR22, UR43, URZ ;  /* 0x0000002b162072a5 */ /* 0x000fe4000f8e00ff */
[----:B------:R-:W-:Y:S02]  /*3d90*/  USEL UR9, UR44, UR49, !UP0 ;  /* 0x000000312c097287 */ /* 0x000fe4000c000000 */
[----:B---3--:R-:W-:Y:S02]  /*3da0*/  UIMAD.WIDE.U32 UR24, UR4, UR14, URZ ;  /* 0x0000000e041872a5 */ /* 0x008fe4000f8e00ff */
[----:B------:R-:W-:Y:S02]  /*3db0*/  UIMAD.WIDE.U32 UR26, UR23, UR40, URZ ;  /* 0x00000028171a72a5 */ /* 0x000fe4000f8e00ff */
[----:B------:R-:W-:Y:S01]  /*3dc0*/  UIMAD.WIDE.U32 UR16, UR9, UR14, URZ ;  /* 0x0000000e091072a5 */ /* 0x000fe2000f8e00ff */
[----:B------:R-:W-:Y:S02]  /*3dd0*/  UMOV UR11, UR33 ;  /* 0x00000021000b7c82 */ /* 0x000fe40008000000 */
[----:B------:R-:W-:Y:S01]  /*3de0*/  UMOV UR8, UR25 ;  /* 0x0000001900087c82 */ /* 0x000fe20008000000 */
[----:B------:R-:W-:Y:S02]  /*3df0*/  USHF.R.U32.HI UR11, URZ, UR38, UR11 ;  /* 0x00000026ff0b7299 */ /* 0x000fe4000801160b */
[----:B------:R-:W-:Y:S02]  /*3e00*/  @UP1 USHF.R.U32.HI UR4, URZ, UR15, UR8 ;  /* 0x0000000fff041299 */ /* 0x000fe40008011608 */
[----:B------:R-:W-:Y:S02]  /*3e10*/  USEL UR8, UR22, UR11, !UP2 ;  /* 0x0000000b16087287 */ /* 0x000fe4000d000000 */
[----:B------:R-:W-:Y:S02]  /*3e20*/  UIMAD UR4, UR13, UR4, URZ ;  /* 0x000000040d0472a4 */ /* 0x000fe4000f8e02ff */
[----:B------:R-:W-:Y:S01]  /*3e30*/  UISETP.NE.AND UP2, UPT, UR10, URZ, UPT ;  /* 0x000000ff0a00728c */ /* 0x000fe2000bf45270 */
[----:B------:R-:W-:Y:S01]  /*3e40*/  UMOV UR5, UR27 ;  /* 0x0000001b00057c82 */ /* 0x000fe20008000000 */
[----:B------:R-:W-:Y:S01]  /*3e50*/  UMOV UR16, UR17 ;  /* 0x0000001100107c82 */ /* 0x000fe20008000000 */
[----:B------:R-:W-:Y:S02]  /*3e60*/  USHF.R.U32.HI UR5, URZ, UR41, UR5 ;  /* 0x00000029ff057299 */ /* 0x000fe40008011605 */
[----:B------:R-:W-:Y:S02]  /*3e70*/  @UP1 USHF.R.U32.HI UR9, URZ, UR15, UR16 ;  /* 0x0000000fff091299 */ /* 0x000fe40008011610 */
[----:B------:R-:W-:Y:S02]  /*3e80*/  USEL UR5, UR23, UR5, !UP0 ;  /* 0x0000000517057287 */ /* 0x000fe4000c000000 */
[----:B------:R-:W-:Y:S02]  /*3e90*/  UIMAD.WIDE.U32 UR16, UR8, UR14, URZ ;  /* 0x0000000e081072a5 */ /* 0x000fe4000f8e00ff */
[----:B------:R-:W-:Y:S02]  /*3ea0*/  UIMAD UR10, UR13, UR9, URZ ;  /* 0x000000090d0a72a4 */ /* 0x000fe4000f8e02ff */
[----:B------:R-:W-:Y:S03]  /*3eb0*/  UISETP.GE.AND UP0, UPT, UR8, UR4, UPT ;  /* 0x000000040800728c */ /* 0x000fe6000bf06270 */
[----:B------:R-:W-:Y:S01]  /*3ec0*/  UMOV UR4, UR17 ;  /* 0x0000001100047c82 */ /* 0x000fe20008000000 */
[----:B------:R-:W-:Y:S02]  /*3ed0*/  UISETP.GE.OR UP0, UPT, UR5, UR10, UP0 ;  /* 0x0000000a0500728c */ /* 0x000fe40008706670 */
[----:B------:R-:W-:Y:S02]  /*3ee0*/  USHF.R.U32.HI UR4, URZ, UR15, UR4 ;  /* 0x0000000fff047299 */ /* 0x000fe40008011604 */
[----:B------:R-:W-:Y:S02]  /*3ef0*/  UIMAD.WIDE.U32 UR10, UR5, UR14, URZ ;  /* 0x0000000e050a72a5 */ /* 0x000fe4000f8e00ff */
[----:B------:R-:W-:Y:S04]  /*3f00*/  USEL UR12, UR8, UR4, !UP1 ;  /* 0x00000004080c7287 */ /* 0x000fe8000c800000 */
[----:B------:R-:W-:Y:S01]  /*3f10*/  UIADD3 UR16, UPT, UPT, -UR12, URZ, URZ ;  /* 0x000000ff0c107290 */ /* 0x000fe2000fffe1ff */
[----:B------:R-:W-:Y:S02]  /*3f20*/  @!UP0 UMOV UR4, UR11 ;  /* 0x0000000b00048c82 */ /* 0x000fe40008000000 */
[----:B------:R-:W-:Y:S02]  /*3f30*/  @!UP0 USHF.R.U32.HI UR4, URZ, UR15, UR4 ;  /* 0x0000000fff048299 */ /* 0x000fe40008011604 */
[----:B------:R-:W-:Y:S02]  /*3f40*/  UIMAD UR10, UR13, UR16, UR8 ;  /* 0x000000100d0a72a4 */ /* 0x000fe4000f8e0208 */
[----:B------:R-:W-:Y:S02]  /*3f50*/  @!UP0 USEL UR4, UR5, UR4, !UP1 ;  /* 0x0000000405048287 */ /* 0x000fe4000c800000 */
[----:B------:R-:W-:Y:S02]  /*3f60*/  UISETP.NE.AND UP1, UPT, UR18, URZ, UPT ;  /* 0x000000ff1200728c */ /* 0x000fe4000bf25270 */
[----:B------:R-:W-:Y:S02]  /*3f70*/  @!UP0 UIMAD UR10, UR9, UR10, UR4 ;  /* 0x0000000a090a82a4 */ /* 0x000fe4000f8e0204 */
[----:B------:R-:W-:Y:S02]  /*3f80*/  @!UP0 UIADD3 UR11, UPT, UPT, UR12, -UR4, URZ ;  /* 0x800000040c0b8290 */ /* 0x000fe4000fffe0ff */
[----:B------:R-:W-:Y:S02]  /*3f90*/  UIADD3 UR9, UPT, UPT, -UR5, URZ, URZ ;  /* 0x000000ff05097290 */ /* 0x000fe4000fffe1ff */
[----:B------:R-:W-:Y:S02]  /*3fa0*/  UIADD3 UR4, UPT, UPT, -UR8, URZ, URZ ;  /* 0x000000ff08047290 */ /* 0x000fe4000fffe1ff */
[----:B------:R-:W-:Y:S02]  /*3fb0*/  @!UP0 UIMAD UR8, UR11, UR13, UR5 ;  /* 0x0000000d0b0882a4 */ /* 0x000fe4000f8e0205 */
[----:B------:R-:W-:Y:S02]  /*3fc0*/  UIMAD UR23, UR21, UR9, UR23 ;  /* 0x00000009151772a4 */ /* 0x000fe4000f8e0217 */
[----:B------:R-:W-:Y:S01]  /*3fd0*/  UIMAD UR22, UR42, UR4, UR22 ;  /* 0x000000042a1672a4 */ /* 0x000fe2000f8e0216 */
[----:B------:R-:W-:Y:S02]  /*3fe0*/  @!UP0 UMOV UR5, UR10 ;  /* 0x0000000a00058c82 */ /* 0x000fe40008000000 */
[----:B------:R-:W-:Y:S02]  /*3ff0*/  UIMAD UR23, UR5, UR21, UR23 ;  /* 0x00000015051772a4 */ /* 0x000fe4000f8e0217 */
[----:B------:R-:W-:Y:S11]  /*4000*/  UIMAD UR22, UR8, UR42, UR22 ;  /* 0x0000002a081672a4 */ /* 0x000ff6000f8e0216 */
[----:B------:R-:W-:Y:S01]  /*4010*/  @!UPT UIADD3 URZ, UPT, UPT, URZ, URZ, URZ ;  /* 0x000000fffffff290 */ /* 0x000fe2000fffe0ff */
.L_x_66:
[----:B------:R-:W2:Y:S01]  /*4020*/  @!UP4 LDCU.128 UR8, c[0x0][0xb10] ;  /* 0x00016200ff08c7ac */ /* 0x000ea20008000c00 */
[----:B------:R-:W-:Y:S04]  /*4030*/  ISETP.NE.U32.AND P0, PT, RZ, UR30, PT ;  /* 0x0000001eff007c0c */ /* 0x000fe8000bf05070 */
[----:B------:R-:W-:Y:S01]  /*4040*/  ISETP.NE.AND.EX P0, PT, RZ, UR31, PT, P0 ;  /* 0x0000001fff007c0c */ /* 0x000fe2000bf05300 */
[----:B------:R-:W4:Y:S01]  /*4050*/  @!UP4 LDCU UR5, c[0x0][0xb0c] ;  /* 0x00016180ff05c7ac */ /* 0x000f220008000800 */
[----:B--2---:R-:W-:Y:S07]  /*4060*/  UIMAD.WIDE.U32 UR16, UR23, UR8, URZ ;  /* 0x00000008171072a5 */ /* 0x004fee000f8e00ff */
[----:B------:R-:W-:Y:S01]  /*4070*/  @!UP4 UMOV UR4, UR17 ;  /* 0x000000110004cc82 */ /* 0x000fe20008000000 */
[----:B----4-:R-:W-:Y:S02]  /*4080*/  @!UP4 UISETP.NE.AND UP0, UPT, UR5, 0x1, UPT ;  /* 0x000000010500c88c */ /* 0x010fe4000bf05270 */
[----:B------:R-:W-:Y:S02]  /*4090*/  @!UP4 USHF.R.U32.HI UR4, URZ, UR9, UR4 ;  /* 0x00000009ff04c299 */ /* 0x000fe40008011604 */
[----:B------:R-:W-:Y:S02]  /*40a0*/  UIMAD.WIDE.U32 UR16, UR22, UR11, URZ ;  /* 0x0000000b161072a5 */ /* 0x000fe4000f8e00ff */
[----:B------:R-:W-:Y:S02]  /*40b0*/  @!UP4 USEL UR8, UR23, UR4, !UP0 ;  /* 0x000000041708c287 */ /* 0x000fe4000c000000 */
[----:B------:R-:W-:Y:S03]  /*40c0*/  @!UP4 UISETP.NE.AND UP0, UPT, UR10, 0x1, UPT ;  /* 0x000000010a00c88c */ /* 0x000fe6000bf05270 */
[----:B------:R-:W-:Y:S02]  /*40d0*/  @!UP4 UMOV UR9, UR17 ;  /* 0x000000110009cc82 */ /* 0x000fe40008000000 */
[----:B------:R-:W2:Y:S02]  /*40e0*/  @!UP4 LDCU UR4, c[0x0][0xb20] ;  /* 0x00016400ff04c7ac */ /* 0x000ea40008000800 */
[----:B--2---:R-:W-:Y:S04]  /*40f0*/  @!UP4 USHF.R.U32.HI UR4, URZ, UR4, UR9 ;  /* 0x00000004ff04c299 */ /* 0x004fe80008011609 */
[----:B------:R-:W-:Y:S04]  /*4100*/  @!UP4 USEL UR9, UR22, UR4, !UP0 ;  /* 0x000000041609c287 */ /* 0x000fe8000c000000 */
[----:B------:R-:W-:Y:S02]  /*4110*/  @!UP4 UIADD3 UR4, UPT, UPT, -UR8, UR9, URZ ;  /* 0x000000090804c290 */ /* 0x000fe4000fffe1ff */
[----:B------:R-:W-:Y:S02]  /*4120*/  @!UP4 UIADD3 UR8, UPT, UPT, UR8, -UR9, URZ ;  /* 0x800000090808c290 */ /* 0x000fe4000fffe0ff */
[----:B------:R-:W-:Y:S02]  /*4130*/  @!UP4 UIMAD UR23, UR4, UR5, UR23 ;  /* 0x000000050417c2a4 */ /* 0x000fe4000f8e0217 */
[----:B------:R-:W-:Y:S01]  /*4140*/  @!UP4 UIMAD UR22, UR8, UR10, UR22 ;  /* 0x0000000a0816c2a4 */ /* 0x000fe2000f8e0216 */
[----:B------:R-:W-:Y:S11]  /*4150*/  BRA.U UP1, `(.L_x_67) ;  /* 0x0000000101107547 */ /* 0x000ff6000b800000 */
[----:B-1----:R-:W-:Y:S04]  /*4160*/  MOV R0, UR37 ;  /* 0x0000002500007c02 */ /* 0x002fe80008000f00 */
[----:B------:R-:W-:Y:S04]  /*4170*/  SHF.L.U32 R0, R0, 0x1f, RZ ;  /* 0x0000001f00007819 */ /* 0x000fe800000006ff */
[----:B------:R-:W1:Y:S02]  /*4180*/  SYNCS.PHASECHK.TRANS64.TRYWAIT P1, [UR6+0x58], R0 ;  /* 0x00005800ff0075a7 */ /* 0x000e640008021106 */
[----:B-1----:R-:W-:Y:S05]  /*4190*/  @!P1 BRA `(.L_x_68) ;  /* 0x0000006c00e89947 */ /* 0x002fea0003800000 */
.L_x_67:
[----:B------:R-:W-:Y:S05]  /*41a0*/  BRA.U !UP5, `(.L_x_69) ;  /* 0x000000010d3c7547 */ /* 0x000fea000b800000 */
[----:B------:R-:W-:Y:S01]  /*41b0*/  UPLOP3.LUT UP2, UPT, UPT, UPT, UP6, 0x80, 0x8 ;  /* 0x000000000008789c */ /* 0x000fe20003f4f060 */
[----:B-1----:R-:W-:Y:S05]  /*41c0*/  HFMA2 R0, -RZ, RZ, 0, 5.9604644775390625e-08 ;  /* 0x00000001ff007431 */ /* 0x002fea00000001ff */
[----:B------:R-:W-:Y:S05]  /*41d0*/  PLOP3.LUT P1, PT, PT, PT, UP2, 0x80, 0x8 ;  /* 0x000000000008781c */ /* 0x000fea0003f2f028 */
[----:B------:R-:W1:Y:S01]  /*41e0*/  @UP2 LDCU.64 UR8, c[0x0][0x888] ;  /* 0x00011100ff0827ac */ /* 0x000e620008000a00 */
[----:B------:R-:W-:Y:S07]  /*41f0*/  @UP2 UIMAD UR4, UR36, UR30, URZ ;  /* 0x0000001e240422a4 */ /* 0x000fee000f8e02ff */
[----:B------:R-:W-:Y:S01]  /*4200*/  @P1 PRMT R4, R0, 0x7610, R4 ;  /* 0x0000761000041816 */ /* 0x000fe20000000004 */
[----:B-1----:R-:W-:Y:S03]  /*4210*/  @UP2 UIMAD.WIDE UR8, UR4, 0x4, UR8 ;  /* 0x00000004040828a5 */ /* 0x002fe6000f8e0208 */
[----:B------:R-:W1:Y:S03]  /*4220*/  @!UP2 LDCU UR4, c[0x0][0x880] ;  /* 0x00011000ff04a7ac */ /* 0x000e660008000800 */
[----:B------:R-:W-:Y:S02]  /*4230*/  IMAD.U32 R2, RZ, RZ, UR8 ;  /* 0x00000008ff027e24 */ /* 0x000fe4000f8e00ff */
[----:B------:R-:W-:Y:S05]  /*4240*/  IMAD.U32 R3, RZ, RZ, UR9 ;  /* 0x00000009ff037e24 */ /* 0x000fea000f8e00ff */
[----:B-----5:R2:W5:Y:S02]  /*4250*/  @P1 LDG.E R185, desc[UR54][R2.64] ;  /* 0x0000003602b91981 */ /* 0x020564000c1e1900 */
[----:B--2---:R-:W-:Y:S05]  /*4260*/  IMAD.MOV.U32 R2, RZ, RZ, 0x1 ;  /* 0x00000001ff027424 */ /* 0x004fea00078e00ff */
[----:B------:R-:W-:Y:S05]  /*4270*/  @!P1 PRMT R4, R2, 0x7610, R4 ;  /* 0x0000761002049816 */ /* 0x000fea0000000004 */
[----:B------:R2:W-:Y:S02]  /*4280*/  STL.S16 [R1+0x60], R4 ;  /* 0x0000600401007387 */ /* 0x0005e40000100600 */
[----:B-12---:R-:W-:Y:S07]  /*4290*/  @!P1 MOV R185, UR4 ;  /* 0x0000000400b99c02 */ /* 0x006fee0008000f00 */
.L_x_69:
[----:B-----5:R-:W-:Y:S01]  /*42a0*/  @!P0 FSETP.EQ.AND P1, PT, R185, RZ, PT ;  /* 0x000000ffb900820b */ /* 0x020fe20003f22000 */
[----:B------:R-:W-:Y:S01]  /*42b0*/  @!UPT UIADD3 URZ, UPT, UPT, URZ, URZ, URZ ;  /* 0x000000fffffff290 */ /* 0x000fe2000fffe0ff */
[----:B------:R-:W-:Y:S11]  /*42c0*/  @!P0 BRA `(.L_x_70) ;  /* 0x00000000001c8947 */ /* 0x000ff60003800000 */
[----:B------:R-:W-:Y:S01]  /*42d0*/  PLOP3.LUT P1, PT, PT, PT, UP2, 0x80, 0x8 ;  /* 0x000000000008781c */ /* 0x000fe20003f2f028 */
[----:B-1----:R-:W2:Y:S03]  /*42e0*/  LDL R0, [R1+0x60] ;  /* 0x0000600001007983 */ /* 0x002ea60000100800 */
[----:B------:R-:W-:Y:S02]  /*42f0*/  PLOP3.LUT P1, PT, P1, PT, PT, 0x8, 0x80 ;  /* 0x000000000080781c */ /* 0x000fe40000f2e170 */
[----:B--2---:R-:W-:Y:S11]  /*4300*/  LOP3.LUT P0, RZ, R0, 0xff, RZ, 0xc0, !PT ;  /* 0x000000ff00ff7812 */ /* 0x004ff6000780c0ff */
[----:B------:R-:W-:Y:S02]  /*4310*/  @!UPT UIADD3 URZ, UPT, UPT, URZ, URZ, URZ ;  /* 0x000000fffffff290 */ /* 0x000fe4000fffe0ff */
[----:B------:R-:W-:Y:S11]  /*4320*/  @P0 FSETP.EQ.AND P1, PT, R185, RZ, PT ;  /* 0x000000ffb900020b */ /* 0x000ff60003f22000 */
[----:B------:R-:W-:Y:S02]  /*4330*/  @!UPT UIADD3 URZ, UPT, UPT, URZ, URZ, URZ ;  /* 0x000000fffffff290 */ /* 0x000fe4000fffe0ff */
.L_x_70:
[----:B------:R-:W-:Y:S01]  /*4340*/  ULEA UR5, UR29, UR6, 0x3 ;  /* 0x000000061d057291 */ /* 0x000fe2000f8e18ff */
[----:B-1----:R-:W-:Y:S02]  /*4350*/  SHF.L.U32 R2, R9, 0x1f, RZ ;  /* 0x0000001f09027819 */ /* 0x002fe400000006ff */
[----:B------:R-:W-:Y:S01]  /*4360*/  ELECT P0, URZ, PT ;  /* 0x0000000000ff782f */ /* 0x000fe20003800000 */
[----:B------:R-:W-:Y:S05]  /*4370*/  VIADD R0, R8, 0x1 ;  /* 0x0000000108007836 */ /* 0x000fea0000000000 */
[----:B------:R-:W1:Y:S02]  /*4380*/  SYNCS.PHASECHK.TRANS64.TRYWAIT P2, [UR5+0x40], R2 ;  /* 0x00004002ff0075a7 */ /* 0x000e640008041105 */
[----:B-1----:R-:W-:Y:S05]  /*4390*/  @!P2 BRA `(.L_x_71) ;  /* 0x0000006c0080a947 */ /* 0x002fea0003800000 */
.L_x_133:
[----:B------:R-:W-:Y:S01]  /*43a0*/  UIADD3 UR33, UPT, UPT, UR5, 0x30, URZ ;  /* 0x0000003005217890 */ /* 0x000fe2000fffe0ff */
[----:B------:R-:W-:Y:S01]  /*43b0*/  PLOP3.LUT P0, PT, P1, P0, PT, 0xf2, 0x2f ;  /* 0x00000000002f781c */ /* 0x000fe20000f01e72 */
[----:B------:R-:W-:Y:S01]  /*43c0*/  UMOV UR57, 0x10000000 ;  /* 0x1000000000397882 */ /* 0x000fe20000000000 */
[----:B------:R-:W-:Y:S01]  /*43d0*/  UMOV UR28, UR36 ;  /* 0x00000024001c7c82 */ /* 0x000fe20008000000 */
[----:B------:R-:W-:Y:S01]  /*43e0*/  UMOV UR12, UR36 ;  /* 0x00000024000c7c82 */ /* 0x000fe20008000000 */
[----:B------:R-:W-:Y:S01]  /*43f0*/  UMOV UR20, UR36 ;  /* 0x0000002400147c82 */ /* 0x000fe20008000000 */
[C---:B------:R-:W-:Y:S01]  /*4400*/  ISETP.NE.AND P1, PT, R0.reuse, 0x2, PT ;  /* 0x000000020000780c */ /* 0x040fe20003f25270 */
[----:B------:R-:W-:Y:S01]  /*4410*/  UMOV UR25, UR33 ;  /* 0x0000002100197c82 */ /* 0x000fe20008000000 */
[----:B------:R-:W-:Y:S01]  /*4420*/  UMOV UR9, UR33 ;  /* 0x0000002100097c82 */ /* 0x000fe20008000000 */
[----:B------:R-:W-:Y:S01]  /*4430*/  UMOV UR17, UR33 ;  /* 0x0000002100117c82 */ /* 0x000fe20008000000 */
[----:B-1----:R-:W-:Y:S02]  /*4440*/  SEL R2, RZ, 0x1, P1 ;  /* 0x00000001ff027807 */ /* 0x002fe40000800000 */
[----:B------:R-:W-:Y:S02]  /*4450*/  SEL R8, R0, RZ, P1 ;  /* 0x000000ff00087207 */ /* 0x000fe40000800000 */
[----:B------:R-:W-:Y:S01]  /*4460*/  VOTEU.ALL UP0, P0 ;  /* 0x0000000000ff7886 */ /* 0x000fe20000000000 */
[----:B------:R-:W-:Y:S04]  /*4470*/  LOP3.LUT R10, R10, R2, RZ, 0x3c, !PT ;  /* 0x000000020a0a7212 */ /* 0x000fe800078e3cff */
[----:B------:R-:W-:Y:S02]  /*4480*/  @!UP0 UIADD3 UR58, UP1, UPT, UR52, 0x580, URZ ;  /* 0x00000580343a8890 */ /* 0x000fe4000ff3e0ff */
[----:B------:R-:W-:Y:S02]  /*4490*/  @!UP0 UIMAD UR4, UR29, 0xb000, UR6 ;  /* 0x0000b0001d0488a4 */ /* 0x000fe4000f8e0206 */
[----:B------:R-:W-:Y:S02]  /*44a0*/  @!UP0 UIADD3.X UR59, UPT, UPT, URZ, UR53, URZ, UP1, !UPT ;  /* 0x00000035ff3b8290 */ /* 0x000fe40008ffe4ff */
[----:B------:R-:W-:Y:S02]  /*44b0*/  @!UP0 USHF.L.U32 UR35, UR56, 0x7, URZ ;  /* 0x0000000738238899 */ /* 0x000fe400080006ff */
[----:B------:R-:W-:Y:S02]  /*44c0*/  @!UP0 UIMAD UR34, UR47, 0xb0, URZ ;  /* 0x000000b02f2288a4 */ /* 0x000fe4000f8e02ff */
[----:B------:R-:W-:Y:S01]  /*44d0*/  @!UP0 UIADD3 UR32, UPT, UPT, UR4, 0x100, URZ ;  /* 0x0000010004208890 */ /* 0x000fe2000fffe0ff */
[----:B------:R-:W-:Y:S01]  /*44e0*/  VOTEU.ALL UP1, P0 ;  /* 0x0000000000ff7886 */ /* 0x000fe20000020000 */
[----:B------:R-:W-:Y:S01]  /*44f0*/  UMOV UR56, 0x0 ;  /* 0x0000000000387882 */ /* 0x000fe20000000000 */
[----:B------:R-:W-:Y:S02]  /*4500*/  @!UP0 UIADD3 UR26, UPT, UPT, UR34, 0x10, URZ ;  /* 0x00000010221a8890 */ /* 0x000fe4000fffe0ff */
[----:B------:R-:W-:Y:S01]  /*4510*/  @!UP0 UIADD3 UR24, UPT, UPT, UR4, 0x1100, URZ ;  /* 0x0000110004188890 */ /* 0x000fe2000fffe0ff */
[----:B------:R-:W-:Y:S03]  /*4520*/  UMOV UR27, UR35 ;  /* 0x00000023001b7c82 */ /* 0x000fe60008000000 */
[----:B------:R1:W-:Y:S01]  /*4530*/  @!UP1 UTMALDG.3D [UR32], [UR58], desc[UR56] ;  /* 0x000038203a0095b4 */ /* 0x0003e20008011000 */
[----:B------:R-:W-:Y:S01]  /*4540*/  VOTEU.ALL UP1, P0 ;  /* 0x0000000000ff7886 */ /* 0x000fe20000020000 */
[----:B------:R-:W-:Y:S02]  /*4550*/  @!UP0 UIADD3 UR10, UPT, UPT, UR34, 0x20, URZ ;  /* 0x00000020220a8890 */ /* 0x000fe4000fffe0ff */
[----:B------:R-:W-:Y:S01]  /*4560*/  @!UP0 UIADD3 UR8, UPT, UPT, UR4, 0x2100, URZ ;  /* 0x0000210004088890 */ /* 0x000fe2000fffe0ff */
[----:B------:R-:W-:Y:S01]  /*4570*/  UMOV UR11, UR35 ;  /* 0x00000023000b7c82 */ /* 0x000fe20008000000 */
[----:B------:R-:W-:Y:S01]  /*4580*/  @!UP0 UIADD3 UR18, UPT, UPT, UR34, 0x30, URZ ;  /* 0x0000003022128890 */ /* 0x000fe2000fffe0ff */
[----:B------:R2:W-:Y:S01]  /*4590*/  @!UP1 UTMALDG.3D [UR24], [UR58], desc[UR56] ;  /* 0x000038183a0095b4 */ /* 0x0005e20008011000 */
[----:B------:R-:W-:Y:S01]  /*45a0*/  VOTEU.ALL UP1, P0 ;  /* 0x0000000000ff7886 */ /* 0x000fe20000020000 */
[----:B------:R-:W-:Y:S01]  /*45b0*/  @!UP0 UIADD3 UR16, UPT, UPT, UR4, 0x3100, URZ ;  /* 0x0000310004108890 */ /* 0x000fe2000fffe0ff */
[----:B------:R-:W-:Y:S01]  /*45c0*/  UMOV UR19, UR35 ;  /* 0x0000002300137c82 */ /* 0x000fe20008000000 */
[----:B------:R-:W-:Y:S02]  /*45d0*/  UIADD3 UR29, UPT, UPT, UR29, 0x1, URZ ;  /* 0x000000011d1d7890 */ /* 0x000fe4000fffe0ff */
[----:B------:R-:W-:Y:S01]  /*45e0*/  UIADD3 UR47, UPT, UPT, UR22, UR45, URZ ;  /* 0x0000002d162f7290 */ /* 0x000fe2000fffe0ff */
[----:B------:R4:W-:Y:S01]  /*45f0*/  @!UP1 UTMALDG.3D [UR8], [UR58], desc[UR56] ;  /* 0x000038083a0095b4 */ /* 0x0009e20008011000 */
[----:B------:R-:W-:Y:S05]  /*4600*/  VOTEU.ALL UP1, P0 ;  /* 0x0000000000ff7886 */ /* 0x000fea0000020000 */
[----:B------:R5:W-:Y:S01]  /*4610*/  @!UP1 UTMALDG.3D [UR16], [UR58], desc[UR56] ;  /* 0x000038103a0095b4 */ /* 0x000be20008011000 */
[----:B------:R-:W-:Y:S01]  /*4620*/  VOTEU.ALL UP1, P0 ;  /* 0x0000000000ff7886 */ /* 0x000fe20000020000 */
[----:B-1----:R-:W-:Y:S01]  /*4630*/  UPRMT UR33, UR7, 0x654, UR33 ;  /* 0x0000065407217896 */ /* 0x002fe20008000021 */
[----:B------:R-:W-:Y:S01]  /*4640*/  UMOV UR36, UR50 ;  /* 0x0000003200247c82 */ /* 0x000fe20008000000 */
[----:B--2---:R-:W-:Y:S02]  /*4650*/  @!UP0 UIADD3 UR26, UPT, UPT, UR34, 0x40, URZ ;  /* 0x00000040221a8890 */ /* 0x004fe4000fffe0ff */
[----:B------:R-:W-:Y:S02]  /*4660*/  @!UP0 UIADD3 UR24, UPT, UPT, UR4, 0x4100, URZ ;  /* 0x0000410004188890 */ /* 0x000fe4000fffe0ff */
[----:B----4-:R-:W-:Y:S02]  /*4670*/  @!UP0 UIADD3 UR10, UPT, UPT, UR34, 0x50, URZ ;  /* 0x00000050220a8890 */ /* 0x010fe4000fffe0ff */
[----:B------:R-:W-:Y:S05]  /*4680*/  @!UP0 UIADD3 UR8, UPT, UPT, UR4, 0x5100, URZ ;  /* 0x0000510004088890 */ /* 0x000fea000fffe0ff */
[----:B------:R1:W-:Y:S01]  /*4690*/  @!UP1 UTMALDG.3D [UR24], [UR58], desc[UR56] ;  /* 0x000038183a0095b4 */ /* 0x0003e20008011000 */
[----:B------:R-:W-:Y:S01]  /*46a0*/  VOTEU.ALL UP1, P0 ;  /* 0x0000000000ff7886 */ /* 0x000fe20000020000 */
[----:B-----5:R-:W-:Y:S02]  /*46b0*/  @!UP0 UIADD3 UR18, UPT, UPT, UR34, 0x60, URZ ;  /* 0x0000006022128890 */ /* 0x020fe4000fffe0ff */
[----:B------:R-:W-:Y:S02]  /*46c0*/  @!UP0 UIADD3 UR16, UPT, UPT, UR4, 0x6100, URZ ;  /* 0x0000610004108890 */ /* 0x000fe4000fffe0ff */
[----:B------:R2:W-:Y:S01]  /*46d0*/  @!UP1 UTMALDG.3D [UR8], [UR58], desc[UR56] ;  /* 0x000038083a0095b4 */ /* 0x0005e20008011000 */
[----:B------:R-:W-:Y:S06]  /*46e0*/  VOTEU.ALL UP1, P0 ;  /* 0x0000000000ff7886 */ /* 0x000fec0000020000 */
[----:B------:R4:W-:Y:S01]  /*46f0*/  @!UP1 UTMALDG.3D [UR16], [UR58], desc[UR56] ;  /* 0x000038103a0095b4 */ /* 0x0009e20008011000 */
[----:B------:R-:W-:Y:S01]  /*4700*/  VOTEU.ALL UP1, P0 ;  /* 0x0000000000ff7886 */ /* 0x000fe20000020000 */
[----:B-1----:R-:W-:Y:S02]  /*4710*/  @!UP0 UIADD3 UR26, UPT, UPT, UR34, 0x70, URZ ;  /* 0x00000070221a8890 */ /* 0x002fe4000fffe0ff */
[----:B------:R-:W-:Y:S02]  /*4720*/  @!UP0 UIADD3 UR24, UPT, UPT, UR4, 0x7100, URZ ;  /* 0x0000710004188890 */ /* 0x000fe4000fffe0ff */
[----:B--2---:R-:W-:Y:S02]  /*4730*/  @!UP0 UIADD3 UR10, UPT, UPT, UR34, 0x80, URZ ;  /* 0x00000080220a8890 */ /* 0x004fe4000fffe0ff */
[----:B------:R-:W-:Y:S05]  /*4740*/  @!UP0 UIADD3 UR8, UPT, UPT, UR4, 0x8100, URZ ;  /* 0x0000810004088890 */ /* 0x000fea000fffe0ff */
[----:B------:R-:W-:Y:S01]  /*4750*/  @!UP1 UTMALDG.3D [UR24], [UR58], desc[UR56] ;  /* 0x000038183a0095b4 */ /* 0x000fe20008011000 */
[----:B------:R-:W-:Y:S01]  /*4760*/  VOTEU.ALL UP1, P0 ;  /* 0x0000000000ff7886 */ /* 0x000fe20000020000 */
[----:B----4-:R-:W-:Y:S02]  /*4770*/  @!UP0 UIADD3 UR18, UPT, UPT, UR34, 0x90, URZ ;  /* 0x0000009022128890 */ /* 0x010fe4000fffe0ff */
[----:B------:R-:W-:Y:S02]  /*4780*/  @!UP0 UIADD3 UR16, UPT, UPT, UR4, 0x9100, URZ ;  /* 0x0000910004108890 */ /* 0x000fe4000fffe0ff */
[----:B------:R1:W-:Y:S01]  /*4790*/  @!UP1 UTMALDG.3D [UR8], [UR58], desc[UR56] ;  /* 0x000038083a0095b4 */ /* 0x0003e20008011000 */
[----:B------:R-:W-:Y:S02]  /*47a0*/  UPLOP3.LUT UP1, UPT, UPT, UPT, UPT, 0x80, 0x8 ;  /* 0x000000000008789c */ /* 0x000fe40003f2f070 */
[----:B-1----:R-:W-:Y:S02]  /*47b0*/  @!UP0 UIADD3 UR10, UPT, UPT, UR34, 0xa0, URZ ;  /* 0x000000a0220a8890 */ /* 0x002fe4000fffe0ff */
[----:B------:R-:W-:Y:S01]  /*47c0*/  @!UP0 UIADD3 UR8, UPT, UPT, UR4, 0xa100, URZ ;  /* 0x0000a10004088890 */ /* 0x000fe2000fffe0ff */
[----:B------:R-:W-:Y:S05]  /*47d0*/  VOTEU.ALL UP0, P0 ;  /* 0x0000000000ff7886 */ /* 0x000fea0000000000 */
[----:B------:R-:W-:Y:S01]  /*47e0*/  @!UP0 UTMALDG.3D [UR16], [UR58], desc[UR56] ;  /* 0x000038103a0085b4 */ /* 0x000fe20008011000 */
[----:B------:R-:W-:Y:S04]  /*47f0*/  UISETP.NE.AND UP0, UPT, UR29, 0x2, UPT ;  /* 0x000000021d00788c */ /* 0x000fe8000bf05270 */
[----:B------:R-:W-:Y:S02]  /*4800*/  USEL UR4, URZ, 0x1, UP0 ;  /* 0x00000001ff047887 */ /* 0x000fe40008000000 */
[----:B------:R-:W-:Y:S02]  /*4810*/  USEL UR29, UR29, URZ, UP0 ;  /* 0x000000ff1d1d7287 */ /* 0x000fe40008000000 */
[----:B------:R-:W-:Y:S02]  /*4820*/  VOTEU.ALL UP0, P0 ;  /* 0x0000000000ff7886 */ /* 0x000fe40000000000 */
[----:B------:R-:W-:Y:S03]  /*4830*/  LOP3.LUT R9, R9, UR4, RZ, 0x3c, !PT ;  /* 0x0000000409097c12 */ /* 0x000fe6000f8e3cff */
[----:B------:R1:W-:Y:S01]  /*4840*/  @!UP0 UTMALDG.3D [UR8], [UR58], desc[UR56] ;  /* 0x000038083a0085b4 */ /* 0x0003e20008011000 */
[----:B------:R2:W-:Y:S01]  /*4850*/  @!P0 SYNCS.ARRIVE.TRANS64.RED.A0TR RZ, [UR5+0x30], R11 ;  /* 0x0000300bffff89a7 */ /* 0x0005e20008300405 */
[----:B------:R-:W-:Y:S01]  /*4860*/  SYNCS.ARRIVE.TRANS64.RED.A1T0 RZ, [UR33], RZ ;  /* 0x000000ffffff79a7 */ /* 0x000fe20008100421 */
[----:B-1----:R-:W-:Y:S01]  /*4870*/  UIADD3 UR56, UPT, UPT, UR23, UR46, URZ ;  /* 0x0000002e17387290 */ /* 0x002fe2000fffe0ff */
[----:B------:R-:W-:Y:S11]  /*4880*/  BRA.U UP3, `(.L_x_72) ;  /* 0xfffffff103a87547 */ /* 0x000ff6000b83ffff */
[----:B------:R-:W-:Y:S01]  /*4890*/  UIADD3 UR6, UPT, UPT, UR6, 0x40, URZ ;  /* 0x0000004006067890 */ /* 0x000fe2000fffe0ff */
[----:B------:R-:W-:-:S03]  /*48a0*/  SHF.L.U32 R0, R9, 0x1f, RZ ;  /* 0x0000001f09007819 */ /* 0x000fc600000006ff */
[----:B------:R-:W-:-:S09]  /*48b0*/  ULEA UR4, UR29, UR6, 0x3 ;  /* 0x000000061d047291 */ /* 0x000fd2000f8e18ff */
[----:B------:R-:W1:Y:S02]  /*48c0*/  SYNCS.PHASECHK.TRANS64.TRYWAIT P0, [UR4], R0 ;  /* 0x00000000ff0075a7 */ /* 0x000e640008001104 */
[----:B-1----:R-:W-:Y:S05]  /*48d0*/  @!P0 BRA `(.L_x_73) ;  /* 0x0000006800488947 */ /* 0x002fea0003800000 */
.L_x_135:
        /* <DEDUP_REMOVED lines=8> */
.L_x_74:
[----:B-1----:R1:W4:Y:S02]  /*4960*/  SYNCS.PHASECHK.TRANS64.TRYWAIT P0, [R0+URZ], R2 ;  /* 0x00000002000075a7 */ /* 0x00232400080011ff */
[----:B----4-:R-:W-:Y:S05]  /*4970*/  @!P0 NANOSLEEP.SYNCS 0x989680 ;  /* 0x009896800000895d */ /* 0x010fea0003900000 */
[----:B------:R-:W4:Y:S02]  /*4980*/  @!P0 SYNCS.PHASECHK.TRANS64 P0, [R0+URZ], R2 ;  /* 0x00000002000085a7 */ /* 0x000f2400080010ff */
[----:B---34-:R-:W-:Y:S05]  /*4990*/  @P0 EXIT ;  /* 0x000000000000094d */ /* 0x018fea0003800000 */
[----:B------:R-:W-:Y:S05]  /*49a0*/  BRA `(.L_x_74) ;  /* 0xfffffffc00ec7947 */ /* 0x000fea000383ffff */
.L_x_64:
[----:B------:R-:W-:-:S06]  /*49b0*/  UISETP.GE.AND UP0, UPT, UR12, 0x4, UPT ;  /* 0x000000040c00788c */ /* 0x000fcc000bf06270 */
[----:B------:R-:W-:-:S13]  /*49c0*/  PLOP3.LUT P0, PT, PT, PT, UP0, 0x80, 0x8 ;  /* 0x000000000008781c */ /* 0x000fda0003f0f008 */
[----:B-1----:R-:W-:Y:S05]  /*49d0*/  @!P0 EXIT ;  /* 0x000000000000894d */ /* 0x002fea0003800000 */
[----:B------:R-:W-:Y:S01]  /*49e0*/  BAR.SYNC.DEFER_BLOCKING 0x6, 0xa0 ;  /* 0x0182800000007b1d */ /* 0x000fe20000010000 */
[----:B------:R-:W-:-:S05]  /*49f0*/  IMAD.U32 R0, R6, 0x10000, RZ ;  /* 0x0001000006007824 */ /* 0x000fca00078e00ff */
[----:B------:R-:W-:Y:S01]  /*4a00*/  UMOV UR4, 0x400 ;  /* 0x0000040000047882 */ /* 0x000fe20000000000 */
[----:B------:R-:W-:Y:S01]  /*4a10*/  LOP3.LUT R0, R0, 0x600000, RZ, 0xc0, !PT ;  /* 0x0060000000007812 */ /* 0x000fe200078ec0ff */
[----:B------:R-:W-:Y:S01]  /*4a20*/  ULEA UR4, UR7, UR4, 0x18 ;  /* 0x0000000407047291 */ /* 0x000fe2000f8ec0ff */
[----:B------:R-:W-:Y:S01]  /*4a30*/  UMOV UR5, URZ ;  /* 0x000000ff00057c82 */ /* 0x000fe20008000000 */
[----:B------:R-:W1:Y:S01]  /*4a40*/  LDCU UR40, c[0x0][0xb0c] ;  /* 0x00016180ff2877ac */ /* 0x000e620008000800 */
[----:B------:R-:W2:Y:S01]  /*4a50*/  LDCU UR58, c[0x0][0xb20] ;  /* 0x00016400ff3a77ac */ /* 0x000ea20008000800 */
[----:B------:R-:W3:Y:S01]  /*4a60*/  LDCU UR37, c[0x0][0xb30] ;  /* 0x00016600ff2577ac */ /* 0x000ee20008000800 */
[----:B------:R-:W4:Y:S04]  /*4a70*/  LDCU.64 UR52, c[0x0][0x888] ;  /* 0x00011100ff3477ac */ /* 0x000f280008000a00 */
[----:B------:R-:W1:Y:S01]  /*4a80*/  LDS R22, [UR4+0xf0] ;  /* 0x0000f004ff167984 */ /* 0x000e620008000800 */
[----:B------:R-:W-:Y:S01]  /*4a90*/  UMOV UR4, 0x1 ;  /* 0x0000000100047882 */ /* 0x000fe20000000000 */
[----:B------:R-:W1:Y:S01]  /*4aa0*/  LDCU.64 UR38, c[0x0][0xb28] ;  /* 0x00016500ff2677ac */ /* 0x000e620008000a00 */
[----:B------:R-:W1:Y:S01]  /*4ab0*/  LDCU.128 UR48, c[0x0][0xb10] ;  /* 0x00016200ff3077ac */ /* 0x000e620008000c00 */
[----:B------:R-:W-:Y:S01]  /*4ac0*/  UMOV UR44, URZ ;  /* 0x000000ff002c7c82 */ /* 0x000fe20008000000 */
[----:B------:R-:W-:Y:S01]  /*4ad0*/  UMOV UR15, URZ ;  /* 0x000000ff000f7c82 */ /* 0x000fe20008000000 */
[----:B------:R-:W-:Y:S01]  /*4ae0*/  UMOV UR43, URZ ;  /* 0x000000ff002b7c82 */ /* 0x000fe20008000000 */
[----:B-1----:R-:W-:Y:S01]  /*4af0*/  IADD3 R22, PT, PT, R22, R0, RZ ;  /* 0x0000000016167210 */ /* 0x002fe20007ffe0ff */
[----:B------:R-:W-:Y:S01]  /*4b00*/  IMAD.U32 R0, RZ, RZ, UR4 ;  /* 0x00000004ff007e24 */ /* 0x000fe2000f8e00ff */
[----:B------:R-:W-:-:S02]  /*4b10*/  UMOV UR4, URZ ;  /* 0x000000ff00047c82 */ /* 0x000fc40008000000 */
[----:B------:R-:W-:Y:S02]  /*4b20*/  MOV R2, UR4 ;  /* 0x0000000400027c02 */ /* 0x000fe40008000f00 */
[----:B------:R1:W-:Y:S02]  /*4b30*/  STL [R1+0x64], R0 ;  /* 0x0000640001007387 */ /* 0x0003e40000100800 */
[----:B-1----:R-:W-:-:S05]  /*4b40*/  MOV R0, UR5 ;  /* 0x0000000500007c02 */ /* 0x002fca0008000f00 */
[----:B------:R1:W-:Y:S02]  /*4b50*/  STL [R1+0x6c], R0 ;  /* 0x00006c0001007387 */ /* 0x0003e40000100800 */
[----:B-1----:R-:W-:-:S05]  /*4b60*/  IMAD.U32 R0, RZ, RZ, UR4 ;  /* 0x00000004ff007e24 */ /* 0x002fca000f8e00ff */
[----:B------:R1:W-:Y:S02]  /*4b70*/  STL [R1+0x68], R0 ;  /* 0x0000680001007387 */ /* 0x0003e40000100800 */
[----:B-1----:R-:W-:-:S05]  /*4b80*/  IMAD.U32 R0, RZ, RZ, UR5 ;  /* 0x00000005ff007e24 */ /* 0x002fca000f8e00ff */
[----:B------:R1:W-:Y:S04]  /*4b90*/  STL [R1+0x7c], R0 ;  /* 0x00007c0001007387 */ /* 0x0003e80000100800 */
[----:B--234-:R1:W-:Y:S02]  /*4ba0*/  STL [R1+0x78], R2 ;  /* 0x0000780201007387 */ /* 0x01c3e40000100800 */
.L_x_104:
[----:B--2---:R-:W2:Y:S01]  /*4bb0*/  S2UR UR60, SR_CgaCtaId ;  /* 0x00000000003c79c3 */ /* 0x004ea20000008800 */
[----:B-1----:R-:W3:Y:S01]  /*4bc0*/  LDL R0, [R1+0x68] ;  /* 0x0000680001007983 */ /* 0x002ee20000100800 */
[----:B------:R-:W-:Y:S01]  /*4bd0*/  UMOV UR4, 0x400 ;  /* 0x0000040000047882 */ /* 0x000fe20000000000 */
[----:B---3--:R-:W-:Y:S01]  /*4be0*/  R2UR UR5, R0 ;  /* 0x00000000000572ca */ /* 0x008fe200000e0000 */
[----:B--2---:R-:W-:Y:S04]  /*4bf0*/  ULEA UR60, UR60, UR4, 0x18 ;  /* 0x000000043c3c7291 */ /* 0x004fe8000f8ec0ff */
[----:B------:R-:W-:Y:S08]  /*4c00*/  ULEA UR4, UR15, UR60, 0x3 ;  /* 0x0000003c0f047291 */ /* 0x000ff0000f8e18ff */
[----:B------:R-:W-:Y:S05]  /*4c10*/  IMAD.U32 R0, RZ, RZ, UR5 ;  /* 0x00000005ff007e24 */ /* 0x000fea000f8e00ff */
[----:B------:R-:W-:Y:S04]  /*4c20*/  SHF.L.U32 R0, R0, 0x1f, RZ ;  /* 0x0000001f00007819 */ /* 0x000fe800000006ff */
[----:B------:R-:W1:Y:S02]  /*4c30*/  SYNCS.PHASECHK.TRANS64.TRYWAIT P0, [UR4+0x60], R0 ;  /* 0x00006000ff0075a7 */ /* 0x000e640008001104 */
[----:B-1----:R-:W-:Y:S05]  /*4c40*/  @!P0 BRA `(.L_x_75) ;  /* 0x0000006400848947 */ /* 0x002fea0003800000 */
.L_x_137:
[----:B------:R-:W-:Y:S02]  /*4c50*/  ULEA UR5, UR15, UR60, 0x4 ;  /* 0x0000003c0f057291 */ /* 0x000fe4000f8e20ff */
[----:B------:R-:W-:Y:S01]  /*4c60*/  UIADD3 UR4, UPT, UPT, UR4, 0x70, URZ ;  /* 0x0000007004047890 */ /* 0x000fe2000fffe0ff */
[----:B------:R-:W2:Y:S03]  /*4c70*/  LDCU UR6, c[0x0][0xb24] ;  /* 0x00016480ff0677ac */ /* 0x000ea60008000800 */
[----:B------:R-:W-:Y:S03]  /*4c80*/  UPRMT UR4, URZ, 0x654, UR4 ;  /* 0x00000654ff047896 */ /* 0x000fe60008000004 */
[----:B------:R-:W3:Y:S01]  /*4c90*/  LDS.128 R4, [UR5+0xd0] ;  /* 0x0000d005ff047984 */ /* 0x000ee20008000c00 */
[----:B------:R-:W-:Y:S01]  /*4ca0*/  @!PT LDS RZ, [RZ] ;  /* 0x00000000fffff984 */ /* 0x000fe20000000800 */
[----:B------:R-:W-:Y:S01]  /*4cb0*/  @!PT LDS RZ, [RZ] ;  /* 0x00000000fffff984 */ /* 0x000fe20000000800 */
[----:B------:R-:W-:Y:S01]  /*4cc0*/  @!PT LDS RZ, [RZ] ;  /* 0x00000000fffff984 */ /* 0x000fe20000000800 */
[----:B------:R-:W-:Y:S01]  /*4cd0*/  @!PT LDS RZ, [RZ] ;  /* 0x00000000fffff984 */ /* 0x000fe20000000800 */
[----:B------:R4:W-:Y:S07]  /*4ce0*/  MEMBAR.ALL.CTA ;  /* 0x0000000000007992 */ /* 0x0009ee0000008000 */
[----:B----4-:R-:W4:Y:S02]  /*4cf0*/  FENCE.VIEW.ASYNC.S ;  /* 0x00000000000073c6 */ /* 0x010f240000000000 */
[----:B----4-:R-:W-:Y:S01]  /*4d00*/  SYNCS.ARRIVE.TRANS64.RED.A1T0 RZ, [UR4], RZ ;  /* 0x000000ffffff79a7 */ /* 0x010fe20008100404 */
[----:B---3--:R-:W-:Y:S11]  /*4d10*/  LOP3.LUT P0, RZ, R6, 0x1, RZ, 0xc0, !PT ;  /* 0x0000000106ff7812 */ /* 0x008ff6000780c0ff */
[----:B------:R-:W-:Y:S02]  /*4d20*/  @!UPT UIADD3 URZ, UPT, UPT, URZ, URZ, URZ ;  /* 0x000000fffffff290 */ /* 0x000fe4000fffe0ff */
[----:B------:R-:W-:Y:S01]  /*4d30*/  VOTEU.ANY UP0, P0 ;  /* 0x0000000000ff7886 */ /* 0x000fe20000000100 */
[----:B------:R-:W-:Y:S01]  /*4d40*/  PLOP3.LUT P3, PT, PT, PT, UP0, 0x80, 0x8 ;  /* 0x000000000008781c */ /* 0x000fe20003f6f008 */
[----:B------:R-:W-:Y:S01]  /*4d50*/  UP2UR UR5, UPR, URZ, 0x1 ;  /* 0x00000001ff057883 */ /* 0x000fe20008000000 */
[----:B------:R-:W-:Y:S02]  /*4d60*/  PLOP3.LUT P1, PT, PT, PT, UP0, 0x80, 0x8 ;  /* 0x000000000008781c */ /* 0x000fe40003f2f008 */
[----:B------:R-:W-:Y:S02]  /*4d70*/  PLOP3.LUT P2, PT, PT, PT, UP0, 0x80, 0x8 ;  /* 0x000000000008781c */ /* 0x000fe40003f4f008 */
[----:B------:R-:W-:Y:S01]  /*4d80*/  PLOP3.LUT P0, PT, PT, PT, UP0, 0x80, 0x8 ;  /* 0x000000000008781c */ /* 0x000fe20003f0f008 */
[----:B------:R-:W-:Y:S01]  /*4d90*/  IMAD.U32 R3, RZ, RZ, UR5 ;  /* 0x00000005ff037e24 */ /* 0x000fe2000f8e00ff */
[----:B--2---:R-:W-:Y:S04]  /*4da0*/  UISETP.GE.AND UP0, UPT, UR6, 0x1, UPT ;  /* 0x000000010600788c */ /* 0x004fe8000bf06270 */
[----:B------:R2:W-:Y:S01]  /*4db0*/  STL [R1+0x70], R3 ;  /* 0x0000700301007387 */ /* 0x0005e20000100800 */
[----:B-1----:R-:W-:Y:S02]  /*4dc0*/  @P3 MOV R2, R4 ;  /* 0x0000000400023202 */ /* 0x002fe40000000f00 */
[----:B------:R-:W-:Y:S02]  /*4dd0*/  @P1 LOP3.LUT R0, R5, 0xffff, RZ, 0xc0, !PT ;  /* 0x0000ffff05001812 */ /* 0x000fe400078ec0ff */
[----:B------:R-:W-:Y:S02]  /*4de0*/  @P2 R2UR UR42, R2 ;  /* 0x00000000022a22ca */ /* 0x000fe400000e0000 */
[----:B------:R-:W-:Y:S01]  /*4df0*/  @P0 R2UR UR41, R0 ;  /* 0x00000000002902ca */ /* 0x000fe200000e0000 */
[----:B------:R-:W-:Y:S03]  /*4e00*/  @!UPT UIADD3 URZ, UPT, UPT, URZ, URZ, URZ ;  /* 0x000000fffffff290 */ /* 0x000fe6000fffe0ff */
[----:B------:R-:W-:Y:S11]  /*4e10*/  BRA.U !UP0, `(.L_x_76) ;  /* 0x0000000108c87547 */ /* 0x000ff6000b800000 */
[----:B------:R-:W1:Y:S01]  /*4e20*/  LDCU UR9, c[0x0][0x370] ;  /* 0x00006e00ff0977ac */ /* 0x000e620008000800 */
[----:B------:R-:W3:Y:S01]  /*4e30*/  LDCU UR4, c[0x0][0x374] ;  /* 0x00006e80ff0477ac */ /* 0x000ee20008000800 */
[----:B------:R-:W-:Y:S02]  /*4e40*/  UISETP.NE.AND UP0, UPT, UR50, 0x1, UPT ;  /* 0x000000013200788c */ /* 0x000fe4000bf05270 */
[----:B------:R-:W-:Y:S02]  /*4e50*/  UISETP.NE.AND UP1, UPT, UR40, 0x1, UPT ;  /* 0x000000012800788c */ /* 0x000fe4000bf25270 */
[----:B------:R-:W-:Y:S02]  /*4e60*/  UIMAD.WIDE.U32 UR12, UR42, UR48, URZ ;  /* 0x000000302a0c72a5 */ /* 0x000fe4000f8e00ff */
[----:B------:R-:W-:Y:S02]  /*4e70*/  UISETP.NE.AND UP2, UPT, UR6, 0x1, UPT ;  /* 0x000000010600788c */ /* 0x000fe4000bf45270 */
[----:B------:R-:W-:Y:S02]  /*4e80*/  UIMAD.WIDE.U32 UR10, UR41, UR51, URZ ;  /* 0x00000033290a72a5 */ /* 0x000fe4000f8e00ff */
[----:B-1----:R-:W-:Y:S01]  /*4e90*/  UIMAD.WIDE.U32 UR16, UR9, UR48, URZ ;  /* 0x00000030091072a5 */ /* 0x002fe2000f8e00ff */
[----:B------:R-:W-:Y:S01]  /*4ea0*/  UMOV UR7, UR13 ;  /* 0x0000000d00077c82 */ /* 0x000fe20008000000 */
[----:B---3--:R-:W-:Y:S02]  /*4eb0*/  UIMAD.WIDE.U32 UR18, UR4, UR51, URZ ;  /* 0x00000033041272a5 */ /* 0x008fe4000f8e00ff */
[----:B------:R-:W-:Y:S03]  /*4ec0*/  USHF.R.U32.HI UR7, URZ, UR49, UR7 ;  /* 0x00000031ff077299 */ /* 0x000fe60008011607 */
[----:B------:R-:W-:Y:S01]  /*4ed0*/  UMOV UR16, UR17 ;  /* 0x0000001100107c82 */ /* 0x000fe20008000000 */
[----:B------:R-:W-:Y:S01]  /*4ee0*/  UMOV UR10, UR11 ;  /* 0x0000000b000a7c82 */ /* 0x000fe20008000000 */
[----:B------:R-:W-:Y:S02]  /*4ef0*/  @UP1 USHF.R.U32.HI UR9, URZ, UR49, UR16 ;  /* 0x00000031ff091299 */ /* 0x000fe40008011610 */
[----:B------:R-:W-:Y:S02]  /*4f00*/  USHF.R.U32.HI UR10, URZ, UR58, UR10 ;  /* 0x0000003aff0a7299 */ /* 0x000fe4000801160a */
[----:B------:R-:W-:Y:S02]  /*4f10*/  UIMAD.WIDE.U32 UR12, UR9, UR38, URZ ;  /* 0x00000026090c72a5 */ /* 0x000fe4000f8e00ff */
[----:B------:R-:W-:Y:S01]  /*4f20*/  USEL UR10, UR41, UR10, !UP0 ;  /* 0x0000000a290a7287 */ /* 0x000fe2000c000000 */
[----:B------:R-:W-:Y:S02]  /*4f30*/  UMOV UR5, UR19 ;  /* 0x0000001300057c82 */ /* 0x000fe40008000000 */
[----:B------:R-:W-:Y:S02]  /*4f40*/  @UP0 USHF.R.U32.HI UR4, URZ, UR58, UR5 ;  /* 0x0000003aff040299 */ /* 0x000fe40008011605 */
[----:B------:R-:W-:Y:S02]  /*4f50*/  UMOV UR12, UR13 ;  /* 0x0000000d000c7c82 */ /* 0x000fe40008000000 */
[----:B------:R-:W-:Y:S02]  /*4f60*/  UIMAD.WIDE.U32 UR16, UR4, UR38, URZ ;  /* 0x00000026041072a5 */ /* 0x000fe4000f8e00ff */
[----:B------:R-:W-:Y:S02]  /*4f70*/  @UP2 USHF.R.U32.HI UR9, URZ, UR39, UR12 ;  /* 0x00000027ff092299 */ /* 0x000fe4000801160c */
[----:B------:R-:W-:Y:S03]  /*4f80*/  UIMAD.WIDE.U32 UR12, UR10, UR38, URZ ;  /* 0x000000260a0c72a5 */ /* 0x000fe6000f8e00ff */
[----:B------:R-:W-:Y:S02]  /*4f90*/  UMOV UR5, UR17 ;  /* 0x0000001100057c82 */ /* 0x000fe40008000000 */
[----:B------:R-:W-:Y:S02]  /*4fa0*/  @UP2 USHF.R.U32.HI UR4, URZ, UR39, UR5 ;  /* 0x00000027ff042299 */ /* 0x000fe40008011605 */
[----:B------:R-:W-:Y:S02]  /*4fb0*/  USEL UR5, UR42, UR7, !UP1 ;  /* 0x000000072a057287 */ /* 0x000fe4000c800000 */
[----:B------:R-:W-:Y:S02]  /*4fc0*/  UIMAD UR4, UR6, UR4, URZ ;  /* 0x00000004060472a4 */ /* 0x000fe4000f8e02ff */
[----:B------:R-:W-:Y:S02]  /*4fd0*/  UIMAD UR7, UR6, UR9, URZ ;  /* 0x00000009060772a4 */ /* 0x000fe4000f8e02ff */
[----:B------:R-:W-:Y:S02]  /*4fe0*/  UISETP.GE.AND UP0, UPT, UR10, UR4, UPT ;  /* 0x000000040a00728c */ /* 0x000fe4000bf06270 */
[----:B------:R-:W-:Y:S02]  /*4ff0*/  UIADD3 UR8, UPT, UPT, -UR5, URZ, URZ ;  /* 0x000000ff05087290 */ /* 0x000fe4000fffe1ff */
[----:B------:R-:W-:Y:S02]  /*5000*/  UISETP.GE.OR UP0, UPT, UR5, UR7, UP0 ;  /* 0x000000070500728c */ /* 0x000fe40008706670 */
[----:B------:R-:W-:Y:S01]  /*5010*/  UIMAD UR42, UR40, UR8, UR42 ;  /* 0x00000008282a72a4 */ /* 0x000fe2000f8e022a */
[----:B------:R-:W-:Y:S01]  /*5020*/  UMOV UR4, UR13 ;  /* 0x0000000d00047c82 */ /* 0x000fe20008000000 */
[----:B------:R-:W-:Y:S02]  /*5030*/  UIMAD.WIDE.U32 UR12, UR5, UR38, URZ ;  /* 0x00000026050c72a5 */ /* 0x000fe4000f8e00ff */
[----:B------:R-:W-:Y:S04]  /*5040*/  USHF.R.U32.HI UR4, URZ, UR39, UR4 ;  /* 0x00000027ff047299 */ /* 0x000fe80008011604 */
[----:B------:R-:W-:Y:S03]  /*5050*/  USEL UR14, UR10, UR4, !UP2 ;  /* 0x000000040a0e7287 */ /* 0x000fe6000d000000 */
[----:B------:R-:W-:Y:S01]  /*5060*/  @!UP0 UMOV UR4, UR13 ;  /* 0x0000000d00048c82 */ /* 0x000fe20008000000 */
[----:B------:R-:W-:Y:S02]  /*5070*/  UIADD3 UR7, UPT, UPT, -UR14, URZ, URZ ;  /* 0x000000ff0e077290 */ /* 0x000fe4000fffe1ff */
[----:B------:R-:W-:Y:S02]  /*5080*/  @!UP0 USHF.R.U32.HI UR4, URZ, UR39, UR4 ;  /* 0x00000027ff048299 */ /* 0x000fe40008011604 */
[----:B------:R-:W-:Y:S02]  /*5090*/  UIMAD UR11, UR6, UR7, UR10 ;  /* 0x00000007060b72a4 */ /* 0x000fe4000f8e020a */
[----:B------:R-:W-:Y:S02]  /*50a0*/  @!UP0 USEL UR4, UR5, UR4, !UP2 ;  /* 0x0000000405048287 */ /* 0x000fe4000d000000 */
[----:B------:R-:W-:Y:S02]  /*50b0*/  UIADD3 UR7, UPT, UPT, -UR10, URZ, URZ ;  /* 0x000000ff0a077290 */ /* 0x000fe4000fffe1ff */
[----:B------:R-:W-:Y:S02]  /*50c0*/  @!UP0 UIMAD UR9, UR9, UR11, UR4 ;  /* 0x0000000b090982a4 */ /* 0x000fe4000f8e0204 */
[----:B------:R-:W-:Y:S02]  /*50d0*/  @!UP0 UIADD3 UR4, UPT, UPT, UR14, -UR4, URZ ;  /* 0x800000040e048290 */ /* 0x000fe4000fffe0ff */
[----:B------:R-:W-:Y:S02]  /*50e0*/  UIMAD UR41, UR50, UR7, UR41 ;  /* 0x00000007322972a4 */ /* 0x000fe4000f8e0229 */
[----:B------:R-:W-:Y:S03]  /*50f0*/  @!UP0 UIMAD UR10, UR4, UR6, UR5 ;  /* 0x00000006040a82a4 */ /* 0x000fe6000f8e0205 */
[----:B------:R-:W-:Y:S02]  /*5100*/  @!UP0 UMOV UR5, UR9 ;  /* 0x0000000900058c82 */ /* 0x000fe40008000000 */
[----:B------:R-:W-:Y:S02]  /*5110*/  UIMAD UR42, UR5, UR40, UR42 ;  /* 0x00000028052a72a4 */ /* 0x000fe4000f8e022a */
[----:B------:R-:W-:Y:S11]  /*5120*/  UIMAD UR41, UR10, UR50, UR41 ;  /* 0x000000320a2972a4 */ /* 0x000ff6000f8e0229 */
[----:B------:R-:W-:Y:S01]  /*5130*/  @!UPT UIADD3 URZ, UPT, UPT, URZ, URZ, URZ ;  /* 0x000000fffffff290 */ /* 0x000fe2000fffe0ff */
.L_x_76:
[----:B------:R-:W-:Y:S01]  /*5140*/  UISETP.NE.AND UP0, UPT, UR37, 0x1, UPT ;  /* 0x000000012500788c */ /* 0x000fe2000bf05270 */
[----:B------:R-:W-:Y:S10]  /*5150*/  R2UR UR4, R3 ;  /* 0x00000000030472ca */ /* 0x000ff400000e0000 */
[----:B------:R-:W1:Y:S03]  /*5160*/  @!UP0 LDCU.128 UR8, c[0x0][0xb10] ;  /* 0x00016200ff0887ac */ /* 0x000e660008000c00 */
[----:B------:R-:W-:Y:S01]  /*5170*/  UISETP.NE.AND UP1, UPT, UR4, URZ, UPT ;  /* 0x000000ff0400728c */ /* 0x000fe2000bf25270 */
[----:B------:R-:W3:Y:S01]  /*5180*/  @!UP0 LDCU UR5, c[0x0][0xb0c] ;  /* 0x00016180ff0587ac */ /* 0x000ee20008000800 */
[----:B------:R-:W4:Y:S04]  /*5190*/  @!UP0 LDCU UR4, c[0x0][0xb20] ;  /* 0x00016400ff0487ac */ /* 0x000f280008000800 */
[----:B------:R-:W-:Y:S02]  /*51a0*/  PLOP3.LUT P1, PT, PT, PT, UP1, 0x80, 0x8 ;  /* 0x000000000008781c */ /* 0x000fe40003f2f018 */
[----:B------:R-:W-:Y:S01]  /*51b0*/  PLOP3.LUT P0, PT, PT, PT, UP1, 0x80, 0x8 ;  /* 0x000000000008781c */ /* 0x000fe20003f0f018 */
[----:B-1----:R-:W-:Y:S02]  /*51c0*/  UIMAD.WIDE.U32 UR6, UR42, UR8, URZ ;  /* 0x000000082a0672a5 */ /* 0x002fe4000f8e00ff */
[----:B------:R-:W-:Y:S02]  /*51d0*/  UIMAD.WIDE.U32 UR12, UR41, UR11, URZ ;  /* 0x0000000b290c72a5 */ /* 0x000fe4000f8e00ff */
[----:B------:R-:W-:Y:S03]  /*51e0*/  @!UP0 UISETP.NE.AND UP1, UPT, UR10, 0x1, UPT ;  /* 0x000000010a00888c */ /* 0x000fe6000bf25270 */
[----:B------:R-:W-:Y:S02]  /*51f0*/  @!UP0 UMOV UR6, UR7 ;  /* 0x0000000700068c82 */ /* 0x000fe40008000000 */
[----:B------:R-:W-:Y:S01]  /*5200*/  @!UP0 USHF.R.U32.HI UR6, URZ, UR9, UR6 ;  /* 0x00000009ff068299 */ /* 0x000fe20008011606 */
[----:B------:R-:W-:Y:S01]  /*5210*/  @P1 SHF.R.U32.HI R4, RZ, 0x10, R5 ;  /* 0x00000010ff041819 */ /* 0x000fe20000011605 */
[----:B---3--:R-:W-:Y:S01]  /*5220*/  @!UP0 UISETP.NE.AND UP2, UPT, UR5, 0x1, UPT ;  /* 0x000000010500888c */ /* 0x008fe2000bf45270 */
[----:B------:R-:W-:Y:S02]  /*5230*/  @!UP0 UMOV UR7, UR13 ;  /* 0x0000000d00078c82 */ /* 0x000fe40008000000 */
[----:B------:R-:W-:Y:S01]  /*5240*/  @P0 R2UR UR59, R4 ;  /* 0x00000000043b02ca */ /* 0x000fe200000e0000 */
[----:B----4-:R-:W-:Y:S02]  /*5250*/  @!UP0 USHF.R.U32.HI UR4, URZ, UR4, UR7 ;  /* 0x00000004ff048299 */ /* 0x010fe40008011607 */
[----:B------:R-:W-:Y:S02]  /*5260*/  @!UP0 USEL UR7, UR42, UR6, !UP2 ;  /* 0x000000062a078287 */ /* 0x000fe4000d000000 */
[----:B------:R-:W-:Y:S04]  /*5270*/  @!UP0 USEL UR6, UR41, UR4, !UP1 ;  /* 0x0000000429068287 */ /* 0x000fe8000c800000 */
[----:B------:R-:W-:Y:S02]  /*5280*/  @!UP0 UIADD3 UR4, UPT, UPT, -UR7, UR6, URZ ;  /* 0x0000000607048290 */ /* 0x000fe4000fffe1ff */
[----:B------:R-:W-:Y:S02]  /*5290*/  @!UP0 UIADD3 UR6, UPT, UPT, UR7, -UR6, URZ ;  /* 0x8000000607068290 */ /* 0x000fe4000fffe0ff */
[----:B------:R-:W-:Y:S02]  /*52a0*/  @!UP0 UIMAD UR42, UR4, UR5, UR42 ;  /* 0x00000005042a82a4 */ /* 0x000fe4000f8e022a */
[----:B------:R-:W-:Y:S02]  /*52b0*/  UIADD3 UR4, UPT, UPT, UR15, 0x1, URZ ;  /* 0x000000010f047890 */ /* 0x000fe4000fffe0ff */
[----:B------:R-:W-:Y:S02]  /*52c0*/  UIADD3 UR7, UPT, UPT, UR60, 0x100, URZ ;  /* 0x000001003c077890 */ /* 0x000fe4000fffe0ff */
[----:B------:R-:W-:Y:S02]  /*52d0*/  @!UP0 UIMAD UR41, UR6, UR10, UR41 ;  /* 0x0000000a062982a4 */ /* 0x000fe4000f8e0229 */
[----:B------:R-:W-:Y:S01]  /*52e0*/  IMAD.U32 R0, RZ, RZ, UR4 ;  /* 0x00000004ff007e24 */ /* 0x000fe2000f8e00ff */
[----:B------:R-:W-:Y:S04]  /*52f0*/  ULOP3.LUT UP0, URZ, UR7, 0x90, URZ, 0xc0, !UPT ;  /* 0x0000009007ff7892 */ /* 0x000fe8000f80c0ff */
[----:B------:R1:W-:Y:S05]  /*5300*/  STL [R1+0x80], R0 ;  /* 0x0000800001007387 */ /* 0x0003ea0000100800 */
[----:B------:R-:W-:Y:S05]  /*5310*/  BRA.U !UP0, `(.L_x_77) ;  /* 0x00000001087c7547 */ /* 0x000fea000b800000 */
[----:B------:R-:W3:Y:S01]  /*5320*/  LDCU.64 UR8, c[0x4][0x80] ;  /* 0x01001000ff0877ac */ /* 0x000ee20008000a00 */
[----:B------:R-:W-:Y:S01]  /*5330*/  MOV R16, 0x0 ;  /* 0x0000000000107802 */ /* 0x000fe20000000f00 */
[----:B------:R-:W-:Y:S02]  /*5340*/  HFMA2 R12, -RZ, RZ, 0, 5.9604644775390625e-08 ;  /* 0x00000001ff0c7431 */ /* 0x000fe400000001ff */
[----:B------:R-:W-:Y:S01]  /*5350*/  IMAD.MOV.U32 R8, RZ, RZ, 0x70 ;  /* 0x00000070ff087424 */ /* 0x000fe200078e00ff */
[----:B--2---:R2:W4:Y:S01]  /*5360*/  LDC.64 R2, c[0x4][R16] ;  /* 0x0100000010027b82 */ /* 0x0045220000000a00 */
[----:B------:R-:W1:Y:S01]  /*5370*/  LDCU.64 UR6, c[0x4][0x88] ;  /* 0x01001100ff0677ac */ /* 0x000e620008000a00 */
[----:B------:R-:W-:Y:S01]  /*5380*/  IMAD.MOV.U32 R13, RZ, RZ, RZ ;  /* 0x000000ffff0d7224 */ /* 0x000fe200078e00ff */
[----:B------:R-:W1:Y:S01]  /*5390*/  LDCU.64 UR4, c[0x4][0x8] ;  /* 0x01000100ff0477ac */ /* 0x000e620008000a00 */
[----:B---3--:R-:W-:Y:S01]  /*53a0*/  MOV R5, UR9 ;  /* 0x0000000900057c02 */ /* 0x008fe20008000f00 */
[----:B------:R-:W-:Y:S01]  /*53b0*/  IMAD.U32 R4, RZ, RZ, UR8 ;  /* 0x00000008ff047e24 */ /* 0x000fe2000f8e00ff */
[----:B-1----:R-:W-:Y:S01]  /*53c0*/  MOV R7, UR7 ;  /* 0x0000000700077c02 */ /* 0x002fe20008000f00 */
[----:B------:R-:W-:Y:S01]  /*53d0*/  IMAD.U32 R6, RZ, RZ, UR6 ;  /* 0x00000006ff067e24 */ /* 0x000fe2000f8e00ff */
[----:B------:R-:W-:Y:S01]  /*53e0*/  MOV R11, UR5 ;  /* 0x00000005000b7c02 */ /* 0x000fe20008000f00 */
[----:B------:R-:W-:Y:S02]  /*53f0*/  IMAD.U32 R10, RZ, RZ, UR4 ;  /* 0x00000004ff0a7e24 */ /* 0x000fe4000f8e00ff */
[----:B------:R-:W-:Y:S07]  /*5400*/  LEPC R20, `(.L_x_78) ;  /* 0x000000001014794e */ /* 0x000fee0000000000 */
[----:B--2-45:R-:W-:Y:S05]  /*5410*/  CALL.ABS.NOINC R2 ;  /* 0x0000000002007343 */ /* 0x034fea0003c00000 */
.L_x_78:
[----:B------:R-:W1:Y:S01]  /*5420*/  LDCU.64 UR8, c[0x4][0x80] ;  /* 0x01001000ff0877ac */ /* 0x000e620008000a00 */
[----:B------:R2:W3:Y:S01]  /*5430*/  LDC.64 R2, c[0x4][R16] ;  /* 0x0100000010027b82 */ /* 0x0004e20000000a00 */
[----:B------:R-:W-:Y:S02]  /*5440*/  HFMA2 R12, -RZ, RZ, 0, 5.9604644775390625e-08 ;  /* 0x00000001ff0c7431 */ /* 0x000fe400000001ff */
[----:B------:R-:W-:Y:S02]  /*5450*/  IMAD.MOV.U32 R8, RZ, RZ, 0x70 ;  /* 0x00000070ff087424 */ /* 0x000fe400078e00ff */
[----:B------:R-:W-:Y:S01]  /*5460*/  IMAD.MOV.U32 R13, RZ, RZ, RZ ;  /* 0x000000ffff0d7224 */ /* 0x000fe200078e00ff */
[----:B------:R-:W4:Y:S01]  /*5470*/  LDCU.64 UR6, c[0x4][0x88] ;  /* 0x01001100ff0677ac */ /* 0x000f220008000a00 */
[----:B------:R-:W5:Y:S01]  /*5480*/  LDCU.64 UR4, c[0x4][0x8] ;  /* 0x01000100ff0477ac */ /* 0x000f620008000a00 */
[----:B-1----:R-:W-:Y:S02]  /*5490*/  MOV R4, UR8 ;  /* 0x0000000800047c02 */ /* 0x002fe40008000f00 */
[----:B------:R-:W-:Y:S02]  /*54a0*/  MOV R5, UR9 ;  /* 0x0000000900057c02 */ /* 0x000fe40008000f00 */
[----:B----4-:R-:W-:Y:S01]  /*54b0*/  MOV R7, UR7 ;  /* 0x0000000700077c02 */ /* 0x010fe20008000f00 */
[----:B------:R-:W-:Y:S01]  /*54c0*/  IMAD.U32 R6, RZ, RZ, UR6 ;  /* 0x00000006ff067e24 */ /* 0x000fe2000f8e00ff */
[----:B-----5:R-:W-:Y:S01]  /*54d0*/  MOV R11, UR5 ;  /* 0x00000005000b7c02 */ /* 0x020fe20008000f00 */
[----:B--2---:R-:W-:Y:S02]  /*54e0*/  IMAD.U32 R10, RZ, RZ, UR4 ;  /* 0x00000004ff0a7e24 */ /* 0x004fe4000f8e00ff */
[----:B------:R-:W-:Y:S07]  /*54f0*/  LEPC R20, `(.L_x_77) ;  /* 0x000000001014794e */ /* 0x000fee0000000000 */
[----:B---3--:R-:W-:Y:S05]  /*5500*/  CALL.ABS.NOINC R2 ;  /* 0x0000000002007343 */ /* 0x008fea0003c00000 */
.L_x_77:
[----:B------:R-:W-:Y:S01]  /*5510*/  PLOP3.LUT P1, PT, PT, PT, PT, 0x8, 0x80 ;  /* 0x000000000080781c */ /* 0x000fe20003f2e170 */
[----:B------:R-:W-:Y:S01]  /*5520*/  UISETP.NE.AND UP1, UPT, UR57, URZ, UPT ;  /* 0x000000ff3900728c */ /* 0x000fe2000bf25270 */
[----:B------:R3:W5:Y:S01]  /*5530*/  LDL R16, [R1+0x60] ;  /* 0x0000600001107983 */ /* 0x0007620000100800 */
[----:B------:R-:W4:Y:S01]  /*5540*/  LDC.64 R4, c[0x0][0x890] ;  /* 0x00022400ff047b82 */ /* 0x000f220000000a00 */
[----:B------:R-:W1:Y:S03]  /*5550*/  S2R R17, SR_TID.X ;  /* 0x0000000000117919 */ /* 0x000e660000002100 */
[----:B------:R-:W-:Y:S04]  /*5560*/  PLOP3.LUT P0, PT, PT, PT, UP1, 0x80, 0x8 ;  /* 0x000000000008781c */ /* 0x000fe80003f0f018 */
[----:B------:R-:W2:Y:S01]  /*5570*/  LDC.64 R6, c[0x0][0x8b0] ;  /* 0x00022c00ff067b82 */ /* 0x000ea20000000a00 */
[----:B------:R-:W3:Y:S01]  /*5580*/  @UP1 LDCU.64 UR4, c[0x0][0x888] ;  /* 0x00011100ff0417ac */ /* 0x000ee20008000a00 */
[----:B----4-:R-:W-:Y:S01]  /*5590*/  ISETP.NE.U32.AND P3, PT, R4, RZ, PT ;  /* 0x000000ff0400720c */ /* 0x010fe20003f65070 */
[----:B---3--:R-:W-:Y:S03]  /*55a0*/  @UP1 UISETP.NE.U32.AND UP0, UPT, UR4, URZ, UPT ;  /* 0x000000ff0400128c */ /* 0x008fe6000bf05070 */
[----:B------:R-:W-:Y:S02]  /*55b0*/  ISETP.NE.AND.EX P3, PT, R5, RZ, PT, P3 ;  /* 0x000000ff0500720c */ /* 0x000fe40003f65330 */
[----:B--2---:R-:W-:Y:S01]  /*55c0*/  ISETP.NE.U32.AND P4, PT, R6, RZ, PT ;  /* 0x000000ff0600720c */ /* 0x004fe20003f85070 */
[----:B------:R-:W-:Y:S01]  /*55d0*/  @UP1 UISETP.NE.AND.EX UP0, UPT, UR5, URZ, UPT, UP0 ;  /* 0x000000ff0500128c */ /* 0x000fe2000bf05300 */
[----:B------:R-:W-:Y:S02]  /*55e0*/  @P0 PLOP3.LUT P1, PT, P3, PT, PT, 0x80, 0x8 ;  /* 0x000000000008081c */ /* 0x000fe40001f2f070 */
[----:B------:R-:W-:Y:S01]  /*55f0*/  ISETP.NE.AND.EX P4, PT, R7, RZ, PT, P4 ;  /* 0x000000ff0700720c */ /* 0x000fe20003f85340 */
[----:B------:R-:W-:Y:S06]  /*5600*/  @UP1 USEL UR4, URZ, 0xffffffff, UP0 ;  /* 0xffffffffff041887 */ /* 0x000fec0008000000 */
[----:B-1----:R-:W-:Y:S06]  /*5610*/  @!P3 BRA `(.L_x_79) ;  /* 0x000000000038b947 */ /* 0x002fec0003800000 */
[----:B------:R-:W1:Y:S02]  /*5620*/  LDC.64 R2, c[0x0][0x888] ;  /* 0x00022200ff027b82 */ /* 0x000e640000000a00 */
[----:B-1----:R-:W-:Y:S04]  /*5630*/  ISETP.NE.U32.AND P2, PT, R2, RZ, PT ;  /* 0x000000ff0200720c */ /* 0x002fe80003f45070 */
[----:B------:R-:W-:Y:S11]  /*5640*/  ISETP.NE.AND.EX P2, PT, R3, RZ, PT, P2 ;  /* 0x000000ff0300720c */ /* 0x000ff60003f45320 */
[----:B------:R-:W-:Y:S02]  /*5650*/  @!UPT UIADD3 URZ, UPT, UPT, URZ, URZ, URZ ;  /* 0x000000fffffff290 */ /* 0x000fe4000fffe0ff */
[----:B------:R-:W1:Y:S01]  /*5660*/  @P2 LDC.64 R2, c[0x0][0x888] ;  /* 0x00022200ff022b82 */ /* 0x000e620000000a00 */
[----:B------:R-:W-:Y:S04]  /*5670*/  @P2 IMAD R0, R4, UR36, RZ ;  /* 0x0000002404002c24 */ /* 0x000fe8000f8e02ff */
[----:B-1----:R-:W-:Y:S04]  /*5680*/  @P2 IMAD.WIDE R2, R0, 0x4, R2 ;  /* 0x0000000400022825 */ /* 0x002fe800078e0202 */
[----:B------:R-:W-:Y:S01]  /*5690*/  IMAD.MOV.U32 R0, RZ, RZ, 0x1 ;  /* 0x00000001ff007424 */ /* 0x000fe200078e00ff */
[----:B-----5:R1:W5:Y:S04]  /*56a0*/  @P2 LDG.E R185, desc[UR54][R2.64] ;  /* 0x0000003602b92981 */ /* 0x020368000c1e1900 */
[----:B------:R-:W-:Y:S01]  /*56b0*/  @P2 PRMT R16, R0, 0x7610, R16 ;  /* 0x0000761000102816 */ /* 0x000fe20000000010 */
[----:B-1----:R-:W-:Y:S05]  /*56c0*/  IMAD.MOV.U32 R2, RZ, RZ, 0x1 ;  /* 0x00000001ff027424 */ /* 0x002fea00078e00ff */
[----:B------:R-:W-:Y:S05]  /*56d0*/  @!P2 PRMT R16, R2, 0x7610, R16 ;  /* 0x000076100210a816 */ /* 0x000fea0000000010 */
[----:B------:R1:W-:Y:S02]  /*56e0*/  STL.S16 [R1+0x60], R16 ;  /* 0x0000601001007387 */ /* 0x0003e40000100600 */
[----:B-1----:R-:W2:Y:S02]  /*56f0*/  @!P2 LDC R185, c[0x0][0x880] ;  /* 0x00022000ffb9ab82 */ /* 0x002ea40000000800 */
.L_x_79:
[----:B------:R-:W-:Y:S05]  /*5700*/  @!P4 BRA `(.L_x_80) ;  /* 0x000000000024c947 */ /* 0x000fea0003800000 */
[----:B------:R-:W1:Y:S02]  /*5710*/  LDC.64 R2, c[0x0][0x8a8] ;  /* 0x00022a00ff027b82 */ /* 0x000e640000000a00 */
[----:B-1----:R-:W-:Y:S04]  /*5720*/  ISETP.NE.U32.AND P2, PT, R2, RZ, PT ;  /* 0x000000ff0200720c */ /* 0x002fe80003f45070 */
[----:B------:R-:W-:Y:S11]  /*5730*/  ISETP.NE.AND.EX P2, PT, R3, RZ, PT, P2 ;  /* 0x000000ff0300720c */ /* 0x000ff60003f45320 */
[----:B------:R-:W-:Y:S02]  /*5740*/  @!UPT UIADD3 URZ, UPT, UPT, URZ, URZ, URZ ;  /* 0x000000fffffff290 */ /* 0x000fe4000fffe0ff */
[----:B------:R-:W1:Y:S01]  /*5750*/  @P2 LDC.64 R2, c[0x0][0x8a8] ;  /* 0x00022a00ff022b82 */ /* 0x000e620000000a00 */
[----:B------:R-:W-:Y:S04]  /*5760*/  @P2 IMAD R0, R6, UR36, RZ ;  /* 0x0000002406002c24 */ /* 0x000fe8000f8e02ff */
[----:B-1----:R-:W-:Y:S05]  /*5770*/  @P2 IMAD.WIDE R2, R0, 0x4, R2 ;  /* 0x0000000400022825 */ /* 0x002fea00078e0202 */
[----:B-----5:R1:W5:Y:S02]  /*5780*/  @P2 LDG.E R184, desc[UR54][R2.64] ;  /* 0x0000003602b82981 */ /* 0x020364000c1e1900 */
[----:B-1----:R-:W3:Y:S02]  /*5790*/  @!P2 LDC R184, c[0x0][0x8a0] ;  /* 0x00022800ffb8ab82 */ /* 0x002ee40000000800 */
.L_x_80:
[----:B------:R-:W4:Y:S01]  /*57a0*/  LDL R2, [R1+0x64] ;  /* 0x0000640001027983 */ /* 0x000f220000100800 */
[----:B--2--5:R-:W-:Y:S01]  /*57b0*/  @P0 FSETP.NEU.AND P4, PT, R185, RZ, PT ;  /* 0x000000ffb900020b */ /* 0x024fe20003f8d000 */
[C---:B------:R-:W-:Y:S01]  /*57c0*/  IMAD.SHL.U32 R4, R17.reuse, 0x10, RZ ;  /* 0x0000001011047824 */ /* 0x040fe200078e00ff */
[----:B------:R-:W-:Y:S01]  /*57d0*/  @P0 LOP3.LUT P2, RZ, R16, 0xff, RZ, 0xc0, !PT ;  /* 0x000000ff10ff0812 */ /* 0x000fe2000784c0ff */
[----:B------:R-:W2:Y:S01]  /*57e0*/  LDL R0, [R1+0x6c] ;  /* 0x00006c0001007983 */ /* 0x000ea20000100800 */
[----:B------:R-:W-:Y:S01]  /*57f0*/  IMAD.SHL.U32 R3, R17, 0x2, RZ ;  /* 0x0000000211037824 */ /* 0x000fe200078e00ff */
[----:B------:R-:W-:Y:S01]  /*5800*/  BSSY B1, `(.L_x_81) ;  /* 0x00000ce000017945 */ /* 0x000fe20003800000 */
[----:B------:R-:W-:Y:S02]  /*5810*/  LOP3.LUT R6, R4, 0x40, RZ, 0xc0, !PT ;  /* 0x0000004004067812 */ /* 0x000fe400078ec0ff */
[----:B------:R-:W-:Y:S02]  /*5820*/  CS2R R250, SRZ ;  /* 0x0000000000fa7805 */ /* 0x000fe4000001ff00 */
[----:B------:R-:W-:Y:S02]  /*5830*/  PLOP3.LUT P5, PT, PT, PT, PT, 0x8, 0x80 ;  /* 0x000000000080781c */ /* 0x000fe40003fae170 */
[----:B------:R-:W-:Y:S02]  /*5840*/  CS2R R248, SRZ ;  /* 0x0000000000f87805 */ /* 0x000fe4000001ff00 */
[----:B------:R-:W-:Y:S02]  /*5850*/  LOP3.LUT R3, R6, 0x8, R3, 0xf8, !PT ;  /* 0x0000000806037812 */ /* 0x000fe400078ef803 */
[----:B------:R-:W-:Y:S02]  /*5860*/  CS2R R246, SRZ ;  /* 0x0000000000f67805 */ /* 0x000fe4000001ff00 */
[----:B------:R-:W-:Y:S02]  /*5870*/  CS2R R244, SRZ ;  /* 0x0000000000f47805 */ /* 0x000fe4000001ff00 */
[----:B------:R-:W-:Y:S02]  /*5880*/  CS2R R242, SRZ ;  /* 0x0000000000f27805 */ /* 0x000fe4000001ff00 */
[----:B------:R-:W-:Y:S02]  /*5890*/  LOP3.LUT R3, R3, 0x7b0, R4, 0xf8, !PT ;  /* 0x000007b003037812 */ /* 0x000fe400078ef804 */
[----:B------:R-:W-:Y:S02]  /*58a0*/  CS2R R240, SRZ ;  /* 0x0000000000f07805 */ /* 0x000fe4000001ff00 */
        /* <DEDUP_REMOVED lines=26> */
[----:B--2---:R-:W-:Y:S02]  /*5a50*/  R2UR UR5, R0 ;  /* 0x00000000000572ca */ /* 0x004fe400000e0000 */
[----:B----4-:R-:W-:Y:S01]  /*5a60*/  R2UR UR6, R2 ;  /* 0x00000000020672ca */ /* 0x010fe200000e0000 */
[----:B------:R-:W-:Y:S01]  /*5a70*/  IMAD.U32 R2, RZ, RZ, UR4 ;  /* 0x00000004ff027e24 */ /* 0x000fe2000f8e00ff */
[----:B------:R-:W-:Y:S04]  /*5a80*/  @P0 SEL R0, RZ, 0xffffffff, P4 ;  /* 0xffffffffff000807 */ /* 0x000fe80002000000 */
[----:B------:R-:W-:Y:S04]  /*5a90*/  @P1 SEL R0, R2, R0, !P2 ;  /* 0x0000000002001207 */ /* 0x000fe80005000000 */
[----:B------:R-:W-:Y:S03]  /*5aa0*/  @P0 LOP3.LUT R0, R0, 0x1, RZ, 0xc0, !PT ;  /* 0x0000000100000812 */ /* 0x000fe600078ec0ff */
[----:B------:R-:W-:Y:S01]  /*5ab0*/  IMAD.U32 R2, RZ, RZ, UR6 ;  /* 0x00000006ff027e24 */ /* 0x000fe2000f8e00ff */
[----:B------:R-:W-:Y:S01]  /*5ac0*/  ISETP.NE.U32.OR P6, PT, R0, 0x1, !P0 ;  /* 0x000000010000780c */ /* 0x000fe200047c5470 */
[----:B------:R-:W-:Y:S03]  /*5ad0*/  IMAD.U32 R0, RZ, RZ, UR43 ;  /* 0x0000002bff007e24 */ /* 0x000fe6000f8e00ff */
[----:B------:R-:W-:Y:S01]  /*5ae0*/  P2R R5, PR, RZ, 0x40 ;  /* 0x00000040ff057803 */ /* 0x000fe20000000000 */
[C---:B------:R-:W-:Y:S01]  /*5af0*/  IMAD R3, R0.reuse, 0x5800, R3 ;  /* 0x0000580000037824 */ /* 0x040fe200078e0203 */
[----:B------:R-:W-:Y:S01]  /*5b00*/  LEA R4, R0, UR60, 0x3 ;  /* 0x0000003c00047c11 */ /* 0x000fe2000f8e18ff */
[----:B------:R-:W-:Y:S02]  /*5b10*/  IMAD.U32 R0, RZ, RZ, UR5 ;  /* 0x00000005ff007e24 */ /* 0x000fe4000f8e00ff */
[----:B------:R1:W-:Y:S01]  /*5b20*/  STL [R1+0x74], R5 ;  /* 0x0000740501007387 */ /* 0x0003e20000100800 */
[----:B------:R-:W-:Y:S02]  /*5b30*/  LEA R3, R3, UR60, 0x1 ;  /* 0x0000003c03037c11 */ /* 0x000fe4000f8e08ff */
[----:B------:R-:W-:Y:S01]  /*5b40*/  SHF.L.U32 R13, R0, 0x1f, RZ ;  /* 0x0000001f000d7819 */ /* 0x000fe200000006ff */
[----:B------:R2:W-:Y:S04]  /*5b50*/  STL [R1+0x58], RZ ;  /* 0x000058ff01007387 */ /* 0x0005e80000100800 */
[----:B------:R2:W-:Y:S04]  /*5b60*/  STL [R1+0x5c], RZ ;  /* 0x00005cff01007387 */ /* 0x0005e80000100800 */
[----:B------:R2:W-:Y:S04]  /*5b70*/  STL [R1+0x50], RZ ;  /* 0x000050ff01007387 */ /* 0x0005e80000100800 */
[----:B------:R2:W-:Y:S04]  /*5b80*/  STL [R1+0x54], RZ ;  /* 0x000054ff01007387 */ /* 0x0005e80000100800 */
[----:B------:R2:W-:Y:S04]  /*5b90*/  STL [R1+0x48], RZ ;  /* 0x000048ff01007387 */ /* 0x0005e80000100800 */
[----:B------:R2:W-:Y:S01]  /*5ba0*/  STL [R1+0x4c], RZ ;  /* 0x00004cff01007387 */ /* 0x0005e20000100800 */
[----:B-1----:R-:W-:Y:S03]  /*5bb0*/  LOP3.LUT R5, R2, 0x1, RZ, 0x3c, !PT ;  /* 0x0000000102057812 */ /* 0x002fe600078e3cff */
[----:B------:R2:W-:Y:S01]  /*5bc0*/  STL [R1+0x40], RZ ;  /* 0x000040ff01007387 */ /* 0x0005e20000100800 */
[----:B------:R-:W-:Y:S03]  /*5bd0*/  @P6 SHF.L.U32 R2, R5, 0x1f, RZ ;  /* 0x0000001f05026819 */ /* 0x000fe600000006ff */
[----:B------:R2:W-:Y:S01]  /*5be0*/  STL [R1+0x44], RZ ;  /* 0x000044ff01007387 */ /* 0x0005e20000100800 */
[----:B------:R1:W4:Y:S03]  /*5bf0*/  @P6 SYNCS.PHASECHK.TRANS64.TRYWAIT P0, [R4+URZ+0x30], R2 ;  /* 0x00003002040065a7 */ /* 0x00032600080011ff */
[----:B------:R2:W-:Y:S04]  /*5c00*/  STL [R1+0x38], RZ ;  /* 0x000038ff01007387 */ /* 0x0005e80000100800 */
[----:B------:R2:W-:Y:S04]  /*5c10*/  STL [R1+0x3c], RZ ;  /* 0x00003cff01007387 */ /* 0x0005e80000100800 */
[----:B------:R2:W-:Y:S04]  /*5c20*/  STL [R1+0x30], RZ ;  /* 0x000030ff01007387 */ /* 0x0005e80000100800 */
[----:B------:R2:W-:Y:S04]  /*5c30*/  STL [R1+0x34], RZ ;  /* 0x000034ff01007387 */ /* 0x0005e80000100800 */
[----:B------:R2:W-:Y:S04]  /*5c40*/  STL [R1+0x28], RZ ;  /* 0x000028ff01007387 */ /* 0x0005e80000100800 */
[----:B------:R2:W-:Y:S01]  /*5c50*/  STL [R1+0x2c], RZ ;  /* 0x00002cff01007387 */ /* 0x0005e20000100800 */
[----:B-1----:R-:W-:Y:S03]  /*5c60*/  IMAD.U32 R2, RZ, RZ, UR44 ;  /* 0x0000002cff027e24 */ /* 0x002fe6000f8e00ff */
[----:B------:R2:W-:Y:S02]  /*5c70*/  STL [R1+0x20], RZ ;  /* 0x000020ff01007387 */ /* 0x0005e40000100800 */
[----:B------:R-:W-:Y:S02]  /*5c80*/  LEA R14, R2, UR60, 0x3 ;  /* 0x0000003c020e7c11 */ /* 0x000fe4000f8e18ff */
[----:B------:R2:W-:Y:S02]  /*5c90*/  STL [R1+0x24], RZ ;  /* 0x000024ff01007387 */ /* 0x0005e40000100800 */
[----:B------:R2:W1:Y:S02]  /*5ca0*/  SYNCS.PHASECHK.TRANS64.TRYWAIT P4, [R14+URZ+0x80], R13 ;  /* 0x0000800d0e0075a7 */ /* 0x00046400080811ff */
[----:B------:R2:W-:Y:S04]  /*5cb0*/  STL [R1+0x18], RZ ;  /* 0x000018ff01007387 */ /* 0x0005e80000100800 */
[----:B------:R2:W-:Y:S04]  /*5cc0*/  STL [R1+0x1c], RZ ;  /* 0x00001cff01007387 */ /* 0x0005e80000100800 */
[----:B------:R2:W-:Y:S04]  /*5cd0*/  STL [R1+0x10], RZ ;  /* 0x000010ff01007387 */ /* 0x0005e80000100800 */
[----:B------:R2:W-:Y:S04]  /*5ce0*/  STL [R1+0x14], RZ ;  /* 0x000014ff01007387 */ /* 0x0005e80000100800 */
[----:B------:R2:W-:Y:S04]  /*5cf0*/  STL [R1+0x8], RZ ;  /* 0x000008ff01007387 */ /* 0x0005e80000100800 */
[----:B------:R2:W-:Y:S04]  /*5d00*/  STL [R1+0xc], RZ ;  /* 0x00000cff01007387 */ /* 0x0005e80000100800 */
[----:B------:R2:W-:Y:S04]  /*5d10*/  STL [R1], RZ ;  /* 0x000000ff01007387 */ /* 0x0005e80000100800 */
[----:B------:R2:W-:Y:S01]  /*5d20*/  STL [R1+0x4], RZ ;  /* 0x000004ff01007387 */ /* 0x0005e20000100800 */
[----:B----4-:R-:W-:Y:S01]  /*5d30*/  @P6 PLOP3.LUT P5, PT, P0, PT, PT, 0x8, 0x80 ;  /* 0x000000000080681c */ /* 0x010fe200007ae170 */
[----:B------:R-:W-:Y:S01]  /*5d40*/  @!UPT UIADD3 URZ, UPT, UPT, URZ, URZ, URZ ;  /* 0x000000fffffff290 */ /* 0x000fe2000fffe0ff */
[----:B--2---:R-:W-:Y:S11]  /*5d50*/  @!P6 BRA `(.L_x_82) ;  /* 0x0000000400e0e947 */ /* 0x004ff60003800000 */
[----:B------:R-:W-:Y:S01]  /*5d60*/  ISETP.NE.U32.AND P0, PT, RZ, UR52, PT ;  /* 0x00000034ff007c0c */ /* 0x000fe2000bf05070 */
[----:B------:R-:W-:Y:S01]  /*5d70*/  BSSY B0, `(.L_x_83) ;  /* 0x000000f000007945 */ /* 0x000fe20003800000 */
[----:B------:R-:W-:Y:S01]  /*5d80*/  FSETP.NEU.AND P2, PT, R185, RZ, PT ;  /* 0x000000ffb900720b */ /* 0x000fe20003f4d000 */
[----:B------:R-:W-:Y:S01]  /*5d90*/  IMAD.MOV.U32 R190, RZ, RZ, RZ ;  /* 0x000000ffffbe7224 */ /* 0x000fe200078e00ff */
[----:B------:R-:W-:Y:S02]  /*5da0*/  ISETP.NE.AND.EX P0, PT, RZ, UR53, PT, P0 ;  /* 0x00000035ff007c0c */ /* 0x000fe4000bf05300 */
[----:B------:R-:W-:Y:S02]  /*5db0*/  LOP3.LUT P1, RZ, R16, 0xff, RZ, 0xc0, !PT ;  /* 0x000000ff10ff7812 */ /* 0x000fe4000782c0ff */
[----:B------:R-:W-:Y:S02]  /*5dc0*/  SEL R0, RZ, 0xffffffff, P2 ;  /* 0xffffffffff007807 */ /* 0x000fe40001000000 */
[----:B------:R-:W-:Y:S04]  /*5dd0*/  SEL R2, RZ, 0xffffffff, P0 ;  /* 0xffffffffff027807 */ /* 0x000fe80000000000 */
[----:B------:R-:W-:Y:S04]  /*5de0*/  @P3 SEL R0, R2, R0, !P1 ;  /* 0x0000000002003207 */ /* 0x000fe80004800000 */
[----:B------:R-:W-:Y:S04]  /*5df0*/  LOP3.LUT R0, R0, 0x1, RZ, 0xc0, !PT ;  /* 0x0000000100007812 */ /* 0x000fe800078ec0ff */
[----:B------:R-:W-:Y:S01]  /*5e00*/  ISETP.NE.U32.AND P0, PT, R0, 0x1, PT ;  /* 0x000000010000780c */ /* 0x000fe20003f05070 */
[----:B------:R-:W-:Y:S01]  /*5e10*/  @!UPT UIADD3 URZ, UPT, UPT, URZ, URZ, URZ ;  /* 0x000000fffffff290 */ /* 0x000fe2000fffe0ff */
[----:B------:R-:W-:Y:S11]  /*5e20*/  @!P5 BRA `(.L_x_84) ;  /* 0x00000000000cd947 */ /* 0x000ff60003800000 */
[----:B------:R-:W-:Y:S04]  /*5e30*/  SHF.L.U32 R0, R5, 0x1f, RZ ;  /* 0x0000001f05007819 */ /* 0x000fe800000006ff */
[----:B------:R-:W2:Y:S02]  /*5e40*/  SYNCS.PHASECHK.TRANS64.TRYWAIT P1, [R4+URZ+0x30], R0 ;  /* 0x00003000040075a7 */ /* 0x000ea400080211ff */
[----:B--2---:R-:W-:Y:S05]  /*5e50*/  @!P1 BRA `(.L_x_85) ;  /* 0x0000005400189947 */ /* 0x004fea0003800000 */
.L_x_84:
[----:B------:R-:W-:Y:S05]  /*5e60*/  BSYNC B0 ;  /* 0x0000000000007941 */ /* 0x000fea0003800000 */
.L_x_83:
[----:B------:R-:W-:Y:S02]  /*5e70*/  CS2R R26, SRZ ;  /* 0x00000000001a7805 */ /* 0x000fe4000001ff00 */
[----:B------:R-:W-:Y:S02]  /*5e80*/  CS2R R24, SRZ ;  /* 0x0000000000187805 */ /* 0x000fe4000001ff00 */
[----:B------:R-:W-:Y:S02]  /*5e90*/  CS2R R30, SRZ ;  /* 0x00000000001e7805 */ /* 0x000fe4000001ff00 */
[----:B------:R-:W-:Y:S02]  /*5ea0*/  CS2R R28, SRZ ;  /* 0x00000000001c7805 */ /* 0x000fe4000001ff00 */
[----:B------:R-:W-:Y:S02]  /*5eb0*/  CS2R R10, SRZ ;  /* 0x00000000000a7805 */ /* 0x000fe4000001ff00 */
[----:B------:R-:W-:Y:S02]  /*5ec0*/  CS2R R8, SRZ ;  /* 0x0000000000087805 */ /* 0x000fe4000001ff00 */
[----:B------:R-:W-:Y:S01]  /*5ed0*/  CS2R R34, SRZ ;  /* 0x0000000000227805 */ /* 0x000fe2000001ff00 */
[----:B------:R-:W4:Y:S01]  /*5ee0*/  @P0 LDS.128 R24, [R3+0x9100] ;  /* 0x0091000003180984 */ /* 0x000f220000000c00 */
[----:B------:R-:W-:Y:S01]  /*5ef0*/  CS2R R32, SRZ ;  /* 0x0000000000207805 */ /* 0x000fe2000001ff00 */
[----:B------:R-:W-:Y:S01]  /*5f00*/  IMAD.MOV.U32 R191, RZ, RZ, RZ ;  /* 0x000000ffffbf7224 */ /* 0x000fe200078e00ff */
[----:B------:R-:W-:Y:S01]  /*5f10*/  CS2R R188, SRZ ;  /* 0x0000000000bc7805 */ /* 0x000fe2000001ff00 */
[----:B------:R-:W5:Y:S01]  /*5f20*/  @P0 LDS.128 R28, [R3+0x8100] ;  /* 0x00810000031c0984 */ /* 0x000f620000000c00 */
[----:B------:R-:W-:Y:S02]  /*5f30*/  CS2R R198, SRZ ;  /* 0x0000000000c67805 */ /* 0x000fe4000001ff00 */
[----:B------:R-:W-:Y:S02]  /*5f40*/  CS2R R196, SRZ ;  /* 0x0000000000c47805 */ /* 0x000fe4000001ff00 */
[----:B------:R-:W-:Y:S01]  /*5f50*/  CS2R R206, SRZ ;  /* 0x0000000000ce7805 */ /* 0x000fe2000001ff00 */
[----:B------:R-:W1:Y:S01]  /*5f60*/  @P0 LDS.128 R8, [R3+0xa100] ;  /* 0x00a1000003080984 */ /* 0x000e620000000c00 */
[----:B------:R-:W-:Y:S02]  /*5f70*/  CS2R R204, SRZ ;  /* 0x0000000000cc7805 */ /* 0x000fe4000001ff00 */
[----:B------:R-:W-:Y:S02]  /*5f80*/  CS2R R214, SRZ ;  /* 0x0000000000d67805 */ /* 0x000fe4000001ff00 */
[----:B------:R-:W-:Y:S01]  /*5f90*/  CS2R R212, SRZ ;  /* 0x0000000000d47805 */ /* 0x000fe2000001ff00 */
[----:B------:R-:W-:Y:S01]  /*5fa0*/  @P0 LDS.128 R188, [R3+0x100] ;  /* 0x0001000003bc0984 */ /* 0x000fe20000000c00 */
        /* <DEDUP_REMOVED lines=27> */
[----:B----4-:R4:W-:Y:S01]  /*6160*/  STL.64 [R1+0x20], R24 ;  /* 0x0000201801007387 */ /* 0x0109e20000100a00 */
[----:B------:R-:W-:Y:S02]  /*6170*/  CS2R R240, SRZ ;  /* 0x0000000000f07805 */ /* 0x000fe4000001ff00 */
[----:B------:R-:W-:Y:S02]  /*6180*/  CS2R R250, SRZ ;  /* 0x0000000000fa7805 */ /* 0x000fe4000001ff00 */
[----:B------:R-:W-:Y:S01]  /*6190*/  CS2R R248, SRZ ;  /* 0x0000000000f87805 */ /* 0x000fe2000001ff00 */
[----:B-----5:R5:W-:Y:S01]  /*61a0*/  STL.64 [R1], R28 ;  /* 0x0000001c01007387 */ /* 0x020be20000100a00 */
[----:B------:R-:W-:Y:S01]  /*61b0*/  ISETP.NE.AND P1, PT, R6, RZ, P0 ;  /* 0x000000ff0600720c */ /* 0x000fe20000725270 */
[C---:B------:R-:W-:Y:S02]  /*61c0*/  VIADD R2, R3.reuse, 0x100 ;  /* 0x0000010003027836 */ /* 0x040fe40000000000 */
[----:B------:R3:W-:Y:S01]  /*61d0*/  STL.64 [R1+0x8], R30 ;  /* 0x0000081e01007387 */ /* 0x0007e20000100a00 */
[C---:B--2---:R-:W-:Y:S02]  /*61e0*/  @P0 VIADD R0, R3.reuse, 0x110 ;  /* 0x0000011003000836 */ /* 0x044fe40000000000 */
[C---:B------:R-:W-:Y:S01]  /*61f0*/  @P0 VIADD R7, R3.reuse, 0x2110 ;  /* 0x0000211003070836 */ /* 0x040fe20000000000 */
[----:B------:R2:W-:Y:S01]  /*6200*/  STL.64 [R1+0x28], R26 ;  /* 0x0000281a01007387 */ /* 0x0005e20000100a00 */
[C---:B------:R-:W-:Y:S02]  /*6210*/  @P0 VIADD R6, R3.reuse, 0x3110 ;  /* 0x0000311003060836 */ /* 0x040fe40000000000 */
[C---:B------:R-:W-:Y:S01]  /*6220*/  @P0 VIADD R5, R3.reuse, 0x4110 ;  /* 0x0000411003050836 */ /* 0x040fe20000000000 */
[----:B------:R-:W-:Y:S01]  /*6230*/  @P0 LDS.128 R244, [R3+0x7100] ;  /* 0x0071000003f40984 */ /* 0x000fe20000000c00 */
[C---:B------:R-:W-:Y:S02]  /*6240*/  @P0 VIADD R4, R3.reuse, 0x5110 ;  /* 0x0000511003040836 */ /* 0x040fe40000000000 */
[C---:B------:R-:W-:Y:S02]  /*6250*/  @P1 VIADD R0, R2.reuse, 0xfffffff0 ;  /* 0xfffffff002001836 */ /* 0x040fe40000000000 */
[C---:B------:R-:W-:Y:S02]  /*6260*/  @P1 VIADD R7, R2.reuse, 0x1ff0 ;  /* 0x00001ff002071836 */ /* 0x040fe40000000000 */
[C---:B------:R-:W-:Y:S01]  /*6270*/  @P1 VIADD R6, R2.reuse, 0x2ff0 ;  /* 0x00002ff002061836 */ /* 0x040fe20000000000 */
[----:B------:R-:W-:Y:S01]  /*6280*/  @P0 LDS.128 R192, [R0] ;  /* 0x0000000000c00984 */ /* 0x000fe20000000c00 */
[C---:B------:R-:W-:Y:S01]  /*6290*/  @P1 VIADD R5, R2.reuse, 0x3ff0 ;  /* 0x00003ff002051836 */ /* 0x040fe20000000000 */
[----:B----4-:R-:W-:Y:S02]  /*62a0*/  CS2R R24, SRZ ;  /* 0x0000000000187805 */ /* 0x010fe4000001ff00 */
[----:B------:R-:W-:Y:S01]  /*62b0*/  @P0 LDS.128 R208, [R7] ;  /* 0x0000000007d00984 */ /* 0x000fe20000000c00 */
[C---:B------:R-:W-:Y:S01]  /*62c0*/  @P1 VIADD R4, R2.reuse, 0x4ff0 ;  /* 0x00004ff002041836 */ /* 0x040fe20000000000 */
[----:B-----5:R-:W-:Y:S02]  /*62d0*/  CS2R R28, SRZ ;  /* 0x00000000001c7805 */ /* 0x020fe4000001ff00 */
[----:B------:R-:W-:Y:S01]  /*62e0*/  @P0 LDS.128 R216, [R6] ;  /* 0x0000000006d80984 */ /* 0x000fe20000000c00 */
[C---:B------:R-:W-:Y:S01]  /*62f0*/  @P0 VIADD R12, R3.reuse, 0x6110 ;  /* 0x00006110030c0836 */ /* 0x040fe20000000000 */
[----:B---3--:R-:W-:Y:S02]  /*6300*/  CS2R R30, SRZ ;  /* 0x00000000001e7805 */ /* 0x008fe4000001ff00 */
[----:B------:R-:W-:Y:S01]  /*6310*/  @P0 LDS.128 R224, [R5] ;  /* 0x0000000005e00984 */ /* 0x000fe20000000c00 */
[C---:B------:R-:W-:Y:S02]  /*6320*/  @P1 VIADD R12, R2.reuse, 0x5ff0 ;  /* 0x00005ff0020c1836 */ /* 0x040fe40000000000 */
[----:B--2---:R-:W-:Y:S01]  /*6330*/  IMAD.MOV.U32 R27, RZ, RZ, RZ ;  /* 0x000000ffff1b7224 */ /* 0x004fe200078e00ff */
[----:B------:R2:W3:Y:S04]  /*6340*/  LDL.LU R26, [R1+0x58] ;  /* 0x00005800011a7983 */ /* 0x0004e80000300800 */
[----:B-1----:R1:W-:Y:S04]  /*6350*/  STL.64 [R1+0x40], R8 ;  /* 0x0000400801007387 */ /* 0x0023e80000100a00 */
[----:B------:R4:W-:Y:S04]  /*6360*/  STL.64 [R1+0x48], R10 ;  /* 0x0000480a01007387 */ /* 0x0009e80000100a00 */
[----:B------:R-:W-:Y:S04]  /*6370*/  @P0 LDS.128 R232, [R4] ;  /* 0x0000000004e80984 */ /* 0x000fe80000000c00 */
[----:B------:R-:W-:Y:S01]  /*6380*/  @P0 LDS.128 R240, [R12] ;  /* 0x000000000cf00984 */ /* 0x000fe20000000c00 */
[C---:B-1----:R-:W-:Y:S02]  /*6390*/  @P0 VIADD R8, R3.reuse, 0x1110 ;  /* 0x0000111003080836 */ /* 0x042fe40000000000 */
[C---:B------:R-:W-:Y:S02]  /*63a0*/  @P0 VIADD R9, R3.reuse, 0x9110 ;  /* 0x0000911003090836 */ /* 0x040fe40000000000 */
[C---:B----4-:R-:W-:Y:S02]  /*63b0*/  @P0 VIADD R11, R3.reuse, 0x7110 ;  /* 0x00007110030b0836 */ /* 0x050fe40000000000 */
[C---:B------:R-:W-:Y:S02]  /*63c0*/  @P0 VIADD R10, R3.reuse, 0x8110 ;  /* 0x00008110030a0836 */ /* 0x040fe40000000000 */
[----:B------:R-:W-:Y:S02]  /*63d0*/  @P0 VIADD R3, R3, 0xa110 ;  /* 0x0000a11003030836 */ /* 0x000fe40000000000 */
[C---:B------:R-:W-:Y:S02]  /*63e0*/  @P1 VIADD R3, R2.reuse, 0x9ff0 ;  /* 0x00009ff002031836 */ /* 0x040fe40000000000 */
[C---:B------:R-:W-:Y:S02]  /*63f0*/  @P1 VIADD R10, R2.reuse, 0x7ff0 ;  /* 0x00007ff0020a1836 */ /* 0x040fe40000000000 */
[C---:B------:R-:W-:Y:S02]  /*6400*/  @P1 VIADD R9, R2.reuse, 0x8ff0 ;  /* 0x00008ff002091836 */ /* 0x040fe40000000000 */
[C---:B------:R-:W-:Y:S01]  /*6410*/  @P1 VIADD R8, R2.reuse, 0xff0 ;  /* 0x00000ff002081836 */ /* 0x040fe20000000000 */
[----:B------:R-:W-:Y:S01]  /*6420*/  @P0 LDS.128 R32, [R10] ;  /* 0x000000000a200984 */ /* 0x000fe20000000c00 */
[----:B------:R-:W-:Y:S03]  /*6430*/  @P1 VIADD R11, R2, 0x6ff0 ;  /* 0x00006ff0020b1836 */ /* 0x000fe60000000000 */
[----:B------:R-:W-:Y:S04]  /*6440*/  @P0 LDS.128 R28, [R9] ;  /* 0x00000000091c0984 */ /* 0x000fe80000000c00 */
[----:B------:R-:W-:Y:S04]  /*6450*/  @P0 LDS.128 R200, [R8] ;  /* 0x0000000008c80984 */ /* 0x000fe80000000c00 */
[----:B------:R-:W-:Y:S04]  /*6460*/  @P0 LDS.128 R248, [R11] ;  /* 0x000000000bf80984 */ /* 0x000fe80000000c00 */
[----:B---3--:R-:W1:Y:S04]  /*6470*/  @P0 LDS.128 R24, [R3] ;  /* 0x0000000003180984 */ /* 0x008e680000000c00 */
[----:B-1----:R2:W-:Y:S04]  /*6480*/  STL.64 [R1+0x50], R24 ;  /* 0x0000501801007387 */ /* 0x0025e80000100a00 */
[----:B------:R2:W-:Y:S04]  /*6490*/  STL.64 [R1+0x10], R32 ;  /* 0x0000102001007387 */ /* 0x0005e80000100a00 */
[----:B------:R2:W-:Y:S04]  /*64a0*/  STL.64 [R1+0x18], R34 ;  /* 0x0000182201007387 */ /* 0x0005e80000100a00 */
[----:B------:R2:W-:Y:S04]  /*64b0*/  STL.64 [R1+0x58], R26 ;  /* 0x0000581a01007387 */ /* 0x0005e80000100a00 */
[----:B------:R2:W-:Y:S04]  /*64c0*/  STL.64 [R1+0x30], R28 ;  /* 0x0000301c01007387 */ /* 0x0005e80000100a00 */
[----:B------:R2:W-:Y:S02]  /*64d0*/  STL.64 [R1+0x38], R30 ;  /* 0x0000381e01007387 */ /* 0x0005e40000100a00 */
.L_x_82:
[----:B------:R-:W-:Y:S05]  /*64e0*/  BSYNC B1 ;  /* 0x0000000000017941 */ /* 0x000fea0003800000 */
.L_x_81:
[----:B------:R-:W-:Y:S01]  /*64f0*/  SHF.R.U32.HI R17, RZ, 0x5, R17 ;  /* 0x00000005ff117819 */ /* 0x000fe20000011611 */
[----:B------:R-:W-:Y:S04]  /*6500*/  IMAD.U32 R0, RZ, RZ, UR44 ;  /* 0x0000002cff007e24 */ /* 0x000fe8000f8e00ff */
[----:B------:R-:W-:Y:S05]  /*6510*/  IMAD R16, R0, 0xb0, R22 ;  /* 0x000000b000107824 */ /* 0x000fea00078e0216 */
[----:B------:R-:W-:Y:S04]  /*6520*/  SHF.R.U32.HI R0, RZ, 0x15, R16 ;  /* 0x00000015ff007819 */ /* 0x000fe80000011610 */
[----:B------:R-:W-:Y:S01]  /*6530*/  LOP3.LUT P0, RZ, R0, 0x3, R17, 0x48, !PT ;  /* 0x0000000300ff7812 */ /* 0x000fe20007804811 */
[----:B------:R-:W-:Y:S01]  /*6540*/  @!UPT UIADD3 URZ, UPT, UPT, URZ, URZ, URZ ;  /* 0x000000fffffff290 */ /* 0x000fe2000fffe0ff */
[----:B-1----:R-:W-:Y:S11]  /*6550*/  @P4 BRA `(.L_x_86) ;  /* 0x0000000000084947 */ /* 0x002ff60003800000 */
[----:B------:R-:W1:Y:S02]  /*6560*/  SYNCS.PHASECHK.TRANS64.TRYWAIT P1, [R14+URZ+0x80], R13 ;  /* 0x0000800d0e0075a7 */ /* 0x000e6400080211ff */
[----:B-1----:R-:W-:Y:S05]  /*6570*/  @!P1 BRA `(.L_x_87) ;  /* 0x0000004c00649947 */ /* 0x002fea0003800000 */
.L_x_86:
[----:B------:R-:W-:Y:S05]  /*6580*/  @!P0 BRA `(.L_x_88) ;  /* 0x0000000000408947 */ /* 0x000fea0003800000 */
[----:B------:R-:W4:Y:S01]  /*6590*/  LDCU.64 UR8, c[0x4][0x70] ;  /* 0x01000e00ff0877ac */ /* 0x000f220008000a00 */
[----:B------:R-:W-:Y:S01]  /*65a0*/  MOV R3, 0x0 ;  /* 0x0000000000037802 */ /* 0x000fe20000000f00 */
[----:B------:R-:W-:Y:S02]  /*65b0*/  HFMA2 R12, -RZ, RZ, 0, 5.9604644775390625e-08 ;  /* 0x00000001ff0c7431 */ /* 0x000fe400000001ff */
[----:B------:R-:W-:Y:S02]  /*65c0*/  IMAD.MOV.U32 R8, RZ, RZ, 0x192 ;  /* 0x00000192ff087424 */ /* 0x000fe400078e00ff */
[----:B-1----:R-:W-:Y:S01]  /*65d0*/  IMAD.MOV.U32 R13, RZ, RZ, RZ ;  /* 0x000000ffff0d7224 */ /* 0x002fe200078e00ff */
[----:B------:R-:W1:Y:S01]  /*65e0*/  LDCU.64 UR6, c[0x4][0x78] ;  /* 0x01000f00ff0677ac */ /* 0x000e620008000a00 */
[----:B------:R-:W2:Y:S01]  /*65f0*/  LDC.64 R2, c[0x4][R3] ;  /* 0x0100000003027b82 */ /* 0x000ea20000000a00 */
[----:B------:R-:W5:Y:S01]  /*6600*/  LDCU.64 UR4, c[0x4][0x10] ;  /* 0x01000200ff0477ac */ /* 0x000f620008000a00 */
[----:B----4-:R-:W-:Y:S01]  /*6610*/  MOV R5, UR9 ;  /* 0x0000000900057c02 */ /* 0x010fe20008000f00 */
[----:B------:R-:W-:Y:S01]  /*6620*/  IMAD.U32 R4, RZ, RZ, UR8 ;  /* 0x00000008ff047e24 */ /* 0x000fe2000f8e00ff */
[----:B-1----:R-:W-:Y:S01]  /*6630*/  MOV R7, UR7 ;  /* 0x0000000700077c02 */ /* 0x002fe20008000f00 */
[----:B------:R-:W-:Y:S01]  /*6640*/  IMAD.U32 R6, RZ, RZ, UR6 ;  /* 0x00000006ff067e24 */ /* 0x000fe2000f8e00ff */
[----:B-----5:R-:W-:Y:S01]  /*6650*/  MOV R11, UR5 ;  /* 0x00000005000b7c02 */ /* 0x020fe20008000f00 */
[----:B------:R-:W-:Y:S02]  /*6660*/  IMAD.U32 R10, RZ, RZ, UR4 ;  /* 0x00000004ff0a7e24 */ /* 0x000fe4000f8e00ff */
[----:B------:R-:W-:Y:S07]  /*6670*/  LEPC R20, `(.L_x_88) ;  /* 0x000000001014794e */ /* 0x000fee0000000000 */
[----:B--23--:R-:W-:Y:S05]  /*6680*/  CALL.ABS.NOINC R2 ;  /* 0x0000000002007343 */ /* 0x00cfea0003c00000 */
.L_x_88:
[----:B------:R-:W-:Y:S05]  /*6690*/  WARPSYNC.ALL ;  /* 0x0000000000007948 */ /* 0x000fea0003800000 */
[C---:B------:R-:W-:Y:S01]  /*66a0*/  R2UR UR4, R16.reuse ;  /* 0x00000000100472ca */ /* 0x040fe200000e0000 */
[----:B------:R-:W-:Y:S05]  /*66b0*/  VIADD R0, R16, 0x10 ;  /* 0x0000001010007836 */ /* 0x000fea0000000000 */
[----:B------:R-:W-:Y:S04]  /*66c0*/  SHF.R.U32.HI R0, RZ, 0x15, R0 ;  /* 0x00000015ff007819 */ /* 0x000fe80000011600 */
[----:B------:R-:W-:Y:S03]  /*66d0*/  LOP3.LUT P0, RZ, R0, 0x3, R17, 0x48, !PT ;  /* 0x0000000300ff7812 */ /* 0x000fe60007804811 */
[----:B------:R-:W4:Y:S10]  /*66e0*/  LDTM.x16 R168, tmem[UR4] ;  /* 0x0000000400a879ee */ /* 0x000f340008240000 */
[----:B----4-:R-:W-:Y:S05]  /*66f0*/  @!P0 BRA `(.L_x_89) ;  /* 0x0000000000408947 */ /* 0x010fea0003800000 */
        /* <DEDUP_REMOVED lines=16> */
.L_x_89:
[----:B------:R-:W-:Y:S05]  /*6800*/  WARPSYNC.ALL ;  /* 0x0000000000007948 */ /* 0x000fea0003800000 */
[C---:B------:R-:W-:Y:S01]  /*6810*/  R2UR UR4, R16.reuse ;  /* 0x00000000100472ca */ /* 0x040fe200000e0000 */
[----:B------:R-:W-:Y:S05]  /*6820*/  VIADD R0, R16, 0x20 ;  /* 0x0000002010007836 */ /* 0x000fea0000000000 */
[----:B------:R-:W-:Y:S04]  /*6830*/  SHF.R.U32.HI R0, RZ, 0x15, R0 ;  /* 0x00000015ff007819 */ /* 0x000fe80000011600 */
[----:B------:R-:W-:Y:S03]  /*6840*/  LOP3.LUT P0, RZ, R0, 0x3, R17, 0x48, !PT ;  /* 0x0000000300ff7812 */ /* 0x000fe60007804811 */
[----:B------:R-:W4:Y:S10]  /*6850*/  LDTM.x16 R152, tmem[UR4+0x10] ;  /* 0x00001004009879ee */ /* 0x000f340008240000 */
        /* <DEDUP_REMOVED lines=17> */
.L_x_90:
        /* <DEDUP_REMOVED lines=23> */
.L_x_91:
        /* <DEDUP_REMOVED lines=23> */
.L_x_92:
        /* <DEDUP_REMOVED lines=23> */
.L_x_93:
        /* <DEDUP_REMOVED lines=23> */
.L_x_94:
        /* <DEDUP_REMOVED lines=23> */
.L_x_95:
        /* <DEDUP_REMOVED lines=23> */
.L_x_96:
        /* <DEDUP_REMOVED lines=23> */
.L_x_97:
[----:B------:R-:W4:Y:S01]  /*7380*/  S2R R2, SR_TID.X ;  /* 0x0000000000027919 */ /* 0x000f220000002100 */
[----:B------:R-:W-:Y:S05]  /*7390*/  WARPSYNC.ALL ;  /* 0x0000000000007948 */ /* 0x000fea0003800000 */
[C---:B------:R-:W-:Y:S01]  /*73a0*/  R2UR UR4, R16.reuse ;  /* 0x00000000100472ca */ /* 0x040fe200000e0000 */
[----:B------:R-:W-:Y:S05]  /*73b0*/  VIADD R0, R16, 0xa0 ;  /* 0x000000a010007836 */ /* 0x000fea0000000000 */
[----:B------:R-:W-:Y:S07]  /*73c0*/  SHF.R.U32.HI R0, RZ, 0x15, R0 ;  /* 0x00000015ff007819 */ /* 0x000fee0000011600 */
[----:B--2---:R-:W2:Y:S01]  /*73d0*/  LDTM.x16 R24, tmem[UR4+0x90] ;  /* 0x00009004001879ee */ /* 0x004ea20008240000 */
[----:B----4-:R-:W-:Y:S04]  /*73e0*/  SHF.R.U32.HI R2, RZ, 0x5, R2 ;  /* 0x00000005ff027819 */ /* 0x010fe80000011602 */
[----:B------:R-:W-:Y:S11]  /*73f0*/  LOP3.LUT P0, RZ, R0, 0x3, R2, 0x48, !PT ;  /* 0x0000000300ff7812 */ /* 0x000ff60007804802 */
[----:B------:R-:W-:Y:S02]  /*7400*/  @!UPT UIADD3 URZ, UPT, UPT, URZ, URZ, URZ ;  /* 0x000000fffffff290 */ /* 0x000fe4000fffe0ff */
[----:B--2---:R-:W-:Y:S05]  /*7410*/  @!P0 BRA `(.L_x_98) ;  /* 0x0000000000408947 */ /* 0x004fea0003800000 */
[----:B------:R-:W2:Y:S01]  /*7420*/  LDCU.64 UR8, c[0x4][0x70] ;  /* 0x01000e00ff0877ac */ /* 0x000ea20008000a00 */
[----:B------:R-:W-:Y:S01]  /*7430*/  MOV R3, 0x0 ;  /* 0x0000000000037802 */ /* 0x000fe20000000f00 */
[----:B------:R-:W-:Y:S02]  /*7440*/  HFMA2 R12, -RZ, RZ, 0, 5.9604644775390625e-08 ;  /* 0x00000001ff0c7431 */ /* 0x000fe400000001ff */
[----:B------:R-:W-:Y:S02]  /*7450*/  IMAD.MOV.U32 R8, RZ, RZ, 0x192 ;  /* 0x00000192ff087424 */ /* 0x000fe400078e00ff */
[----:B-1----:R-:W-:Y:S01]  /*7460*/  IMAD.MOV.U32 R13, RZ, RZ, RZ ;  /* 0x000000ffff0d7224 */ /* 0x002fe200078e00ff */
[----:B------:R-:W1:Y:S01]  /*7470*/  LDCU.64 UR6, c[0x4][0x78] ;  /* 0x01000f00ff0677ac */ /* 0x000e620008000a00 */
[----:B------:R-:W4:Y:S01]  /*7480*/  LDC.64 R2, c[0x4][R3] ;  /* 0x0100000003027b82 */ /* 0x000f220000000a00 */
[----:B------:R-:W5:Y:S01]  /*7490*/  LDCU.64 UR4, c[0x4][0x10] ;  /* 0x01000200ff0477ac */ /* 0x000f620008000a00 */
[----:B--2---:R-:W-:Y:S01]  /*74a0*/  MOV R5, UR9 ;  /* 0x0000000900057c02 */ /* 0x004fe20008000f00 */
[----:B------:R-:W-:Y:S01]  /*74b0*/  IMAD.U32 R4, RZ, RZ, UR8 ;  /* 0x00000008ff047e24 */ /* 0x000fe2000f8e00ff */
[----:B-1----:R-:W-:Y:S01]  /*74c0*/  MOV R7, UR7 ;  /* 0x0000000700077c02 */ /* 0x002fe20008000f00 */
[----:B------:R-:W-:Y:S01]  /*74d0*/  IMAD.U32 R6, RZ, RZ, UR6 ;  /* 0x00000006ff067e24 */ /* 0x000fe2000f8e00ff */
[----:B-----5:R-:W-:Y:S01]  /*74e0*/  MOV R11, UR5 ;  /* 0x00000005000b7c02 */ /* 0x020fe20008000f00 */
[----:B------:R-:W-:Y:S02]  /*74f0*/  IMAD.U32 R10, RZ, RZ, UR4 ;  /* 0x00000004ff0a7e24 */ /* 0x000fe4000f8e00ff */
[----:B------:R-:W-:Y:S07]  /*7500*/  LEPC R20, `(.L_x_98) ;  /* 0x000000001014794e */ /* 0x000fee0000000000 */
[----:B---34-:R-:W-:Y:S05]  /*7510*/  CALL.ABS.NOINC R2 ;  /* 0x0000000002007343 */ /* 0x018fea0003c00000 */
.L_x_98:
[----:B------:R-:W2:Y:S01]  /*7520*/  S2R R9, SR_TID.X ;  /* 0x0000000000097919 */ /* 0x000ea20000002100 */
[----:B------:R-:W-:Y:S05]  /*7530*/  WARPSYNC.ALL ;  /* 0x0000000000007948 */ /* 0x000fea0003800000 */
[----:B--2---:R-:W-:Y:S01]  /*7540*/  LOP3.LUT P2, R186, R9, 0x60, RZ, 0xc0, !PT ;  /* 0x0000006009ba7812 */ /* 0x004fe2000784c0ff */
[--C-:B------:R-:W-:Y:S01]  /*7550*/  HADD2.F32 R2, -RZ, R188.reuse.H0_H0 ;  /* 0x200000bcff027230 */ /* 0x100fe20000004100 */
[----:B------:R-:W-:Y:S01]  /*7560*/  R2UR UR5, R16 ;  /* 0x00000000100572ca */ /* 0x000fe200000e0000 */
[C---:B---3--:R-:W-:Y:S01]  /*7570*/  FMUL R11, R184.reuse, R180 ;  /* 0x000000b4b80b7220 */ /* 0x048fe20000400000 */
[----:B------:R-:W-:Y:S02]  /*7580*/  HADD2.F32 R3, -RZ, R188.H1_H1 ;  /* 0x300000bcff037230 */ /* 0x000fe40000004100 */
[C---:B------:R-:W-:Y:S01]  /*7590*/  FMUL R12, R184.reuse, R181 ;  /* 0x000000b5b80c7220 */ /* 0x040fe20000400000 */
[----:B------:R-:W-:Y:S02]  /*75a0*/  HADD2.F32 R19, -RZ, R195.H0_H0 ;  /* 0x200000c3ff137230 */ /* 0x000fe40000004100 */
[C---:B-1----:R-:W-:Y:S01]  /*75b0*/  FMUL R13, R184.reuse, R182 ;  /* 0x000000b6b80d7220 */ /* 0x042fe20000400000 */
[C---:B------:R-:W-:Y:S01]  /*75c0*/  FMUL R14, R184.reuse, R183 ;  /* 0x000000b7b80e7220 */ /* 0x040fe20000400000 */
[C---:B------:R-:W-:Y:S01]  /*75d0*/  FMUL R0, R184.reuse, R168 ;  /* 0x000000a8b8007220 */ /* 0x040fe20000400000 */
[--C-:B------:R-:W-:Y:S01]  /*75e0*/  HADD2.F32 R4, -RZ, R189.reuse.H0_H0 ;  /* 0x200000bdff047230 */ /* 0x100fe20000004100 */
[----:B------:R-:W1:Y:S01]  /*75f0*/  S2UR UR6, SR_CgaCtaId ;  /* 0x00000000000679c3 */ /* 0x000e620000008800 */
[----:B------:R-:W-:Y:S02]  /*7600*/  HADD2.F32 R5, -RZ, R189.H1_H1 ;  /* 0x300000bdff057230 */ /* 0x000fe40000004100 */
[----:B------:R-:W-:Y:S01]  /*7610*/  FFMA R0, R185, R2, R0 ;  /* 0x00000002b9007223 */ /* 0x000fe20000000000 */
[C---:B------:R-:W-:Y:S01]  /*7620*/  FMUL R2, R184.reuse, R169 ;  /* 0x000000a9b8027220 */ /* 0x040fe20000400000 */
[--C-:B------:R-:W-:Y:S01]  /*7630*/  HADD2.F32 R6, -RZ, R190.reuse.H0_H0 ;  /* 0x200000beff067230 */ /* 0x100fe20000004100 */
[----:B------:R-:W-:Y:S01]  /*7640*/  SHF.L.U32 R18, R9, 0x1, RZ ;  /* 0x0000000109127819 */ /* 0x000fe200000006ff */
[----:B------:R-:W-:Y:S02]  /*7650*/  HADD2.F32 R7, -RZ, R190.H1_H1 ;  /* 0x300000beff077230 */ /* 0x000fe40000004100 */
[C---:B------:R-:W-:Y:S01]  /*7660*/  FFMA R2, R185.reuse, R3, R2 ;  /* 0x00000003b9027223 */ /* 0x040fe20000000002 */
[C---:B------:R-:W-:Y:S01]  /*7670*/  FMUL R3, R184.reuse, R170 ;  /* 0x000000aab8037220 */ /* 0x040fe20000400000 */
[--C-:B------:R-:W-:Y:S02]  /*7680*/  HADD2.F32 R8, -RZ, R191.reuse.H0_H0 ;  /* 0x200000bfff087230 */ /* 0x100fe40000004100 */
[----:B------:R-:W-:Y:S01]  /*7690*/  FMUL R10, R184, R179 ;  /* 0x000000b3b80a7220 */ /* 0x000fe20000400000 */
[----:B------:R-:W-:Y:S01]  /*76a0*/  HADD2.F32 R15, -RZ, R191.H1_H1 ;  /* 0x300000bfff0f7230 */ /* 0x000fe20000004100 */
[----:B------:R-:W-:Y:S01]  /*76b0*/  F2FP.F16.F32.PACK_AB R168, R2, R0 ;  /* 0x0000000002a8723e */ /* 0x000fe200000000ff */
[C---:B------:R-:W-:Y:S01]  /*76c0*/  FFMA R3, R185.reuse, R4, R3 ;  /* 0x00000004b9037223 */ /* 0x040fe20000000003 */
[C---:B------:R-:W-:Y:S01]  /*76d0*/  FMUL R4, R184.reuse, R171 ;  /* 0x000000abb8047220 */ /* 0x040fe20000400000 */
[C---:B------:R-:W-:Y:S01]  /*76e0*/  FMUL R0, R184.reuse, R175 ;  /* 0x000000afb8007220 */ /* 0x040fe20000400000 */
[--C-:B------:R-:W-:Y:S01]  /*76f0*/  HADD2.F32 R16, -RZ, R192.reuse.H0_H0 ;  /* 0x200000c0ff107230 */ /* 0x100fe20000004100 */
[----:B------:R-:W-:Y:S01]  /*7700*/  UMOV UR4, 0x400 ;  /* 0x0000040000047882 */ /* 0x000fe20000000000 */
[C---:B------:R-:W-:Y:S01]  /*7710*/  FFMA R4, R185.reuse, R5, R4 ;  /* 0x00000005b9047223 */ /* 0x040fe20000000004 */
[C---:B------:R-:W-:Y:S01]  /*7720*/  FMUL R5, R184.reuse, R172 ;  /* 0x000000acb8057220 */ /* 0x040fe20000400000 */
[----:B------:R-:W-:Y:S02]  /*7730*/  HADD2.F32 R17, -RZ, R192.H1_H1 ;  /* 0x300000c0ff117230 */ /* 0x000fe40000004100 */
[----:B------:R-:W-:Y:S01]  /*7740*/  FMUL R2, R184, R176 ;  /* 0x000000b0b8027220 */ /* 0x000fe20000400000 */
[----:B------:R-:W-:Y:S02]  /*7750*/  HADD2.F32 R20, -RZ, R195.H1_H1 ;  /* 0x300000c3ff147230 */ /* 0x000fe40000004100 */
[C---:B------:R-:W-:Y:S01]  /*7760*/  FFMA R5, R185.reuse, R6, R5 ;  /* 0x00000006b9057223 */ /* 0x040fe20000000005 */
[----:B------:R-:W-:Y:S01]  /*7770*/  F2FP.F16.F32.PACK_AB R169, R4, R3 ;  /* 0x0000000304a9723e */ /* 0x000fe200000000ff */
[C---:B------:R-:W-:Y:S01]  /*7780*/  FMUL R6, R184.reuse, R173 ;  /* 0x000000adb8067220 */ /* 0x040fe20000400000 */
[----:B-1----:R-:W-:Y:S01]  /*7790*/  ULEA UR4, UR6, UR4, 0x18 ;  /* 0x0000000406047291 */ /* 0x002fe2000f8ec0ff */
[----:B------:R-:W-:Y:S01]  /*77a0*/  HADD2.F32 R176, -RZ, R206.H0_H0 ;  /* 0x200000ceffb07230 */ /* 0x000fe20000004100 */
[----:B------:R-:W-:Y:S01]  /*77b0*/  MOV R21, UR43 ;  /* 0x0000002b00157c02 */ /* 0x000fe20008000f00 */
[----:B------:R-:W-:Y:S01]  /*77c0*/  FFMA R6, R185, R7, R6 ;  /* 0x00000007b9067223 */ /* 0x000fe20000000006 */
[C---:B------:R-:W-:Y:S01]  /*77d0*/  FMUL R7, R184.reuse, R174 ;  /* 0x000000aeb8077220 */ /* 0x040fe20000400000 */
[----:B------:R-:W-:Y:S01]  /*77e0*/  SHF.L.U32 R174, R9, 0x4, RZ ;  /* 0x0000000409ae7819 */ /* 0x000fe200000006ff */
[----:B------:R-:W-:Y:S01]  /*77f0*/  ULEA UR7, UR44, UR4, 0x3 ;  /* 0x000000042c077291 */ /* 0x000fe2000f8e18ff */
[----:B------:R-:W-:Y:S01]  /*7800*/  FMUL R9, R184, R178 ;  /* 0x000000b2b8097220 */ /* 0x000fe20000400000 */
[C---:B------:R-:W-:Y:S01]  /*7810*/  FFMA R7, R185.reuse, R8, R7 ;  /* 0x00000008b9077223 */ /* 0x040fe20000000007 */
[----:B------:R-:W-:Y:S01]  /*7820*/  LOP3.LUT R23, R174, 0x40, RZ, 0xc0, !PT ;  /* 0x00000040ae177812 */ /* 0x000fe200078ec0ff */
[----:B------:R-:W-:Y:S01]  /*7830*/  FMUL R8, R184, R177 ;  /* 0x000000b1b8087220 */ /* 0x000fe20000400000 */
[----:B------:R-:W-:Y:S01]  /*7840*/  F2FP.F16.F32.PACK_AB R170, R6, R5 ;  /* 0x0000000506aa723e */ /* 0x000fe200000000ff */
[----:B------:R-:W-:Y:S01]  /*7850*/  FFMA R0, R185, R15, R0 ;  /* 0x0000000fb9007223 */ /* 0x000fe20000000000 */
[----:B------:R-:W-:Y:S01]  /*7860*/  LOP3.LUT R23, R23, 0x8, R18, 0xf8, !PT ;  /* 0x0000000817177812 */ /* 0x000fe200078ef812 */
[--C-:B------:R-:W-:Y:S02]  /*7870*/  HADD2.F32 R15, -RZ, R193.reuse.H0_H0 ;  /* 0x200000c1ff0f7230 */ /* 0x100fe40000004100 */
[----:B------:R-:W-:Y:S01]  /*7880*/  FFMA R2, R185, R16, R2 ;  /* 0x00000010b9027223 */ /* 0x000fe20000000002 */
[----:B------:R-:W-:Y:S01]  /*7890*/  UIADD3 UR7, UPT, UPT, UR7, 0x90, URZ ;  /* 0x0000009007077890 */ /* 0x000fe2000fffe0ff */
[----:B------:R-:W-:Y:S01]  /*78a0*/  LOP3.LUT R23, R23, 0x7b0, R174, 0xf8, !PT ;  /* 0x000007b017177812 */ /* 0x000fe200078ef8ae */
[----:B------:R-:W-:Y:S02]  /*78b0*/  HADD2.F32 R16, -RZ, R193.H1_H1 ;  /* 0x300000c1ff107230 */ /* 0x000fe40000004100 */
[----:B------:R-:W-:Y:S01]  /*78c0*/  FFMA R8, R185, R17, R8 ;  /* 0x00000011b9087223 */ /* 0x000fe20000000008 */
[--C-:B------:R-:W-:Y:S01]  /*78d0*/  HADD2.F32 R17, -RZ, R194.reuse.H0_H0 ;  /* 0x200000c2ff117230 */ /* 0x100fe20000004100 */
[----:B------:R-:W-:Y:S01]  /*78e0*/  LOP3.LUT P1, RZ, R174, 0x40, RZ, 0xc0, !PT ;  /* 0x00000040aeff7812 */ /* 0x000fe2000782c0ff */
[----:B------:R-:W-:Y:S01]  /*78f0*/  IMAD R23, R21, 0x5800, R23 ;  /* 0x0000580015177824 */ /* 0x000fe200078e0217 */
[----:B------:R-:W-:Y:S01]  /*7900*/  UPRMT UR7, UR6, 0x654, UR7 ;  /* 0x0000065406077896 */ /* 0x000fe20008000007 */
[----:B------:R-:W-:Y:S02]  /*7910*/  HADD2.F32 R18, -RZ, R194.H1_H1 ;  /* 0x300000c2ff127230 */ /* 0x000fe40000004100 */
[C---:B------:R-:W-:Y:S01]  /*7920*/  FFMA R9, R185.reuse, R15, R9 ;  /* 0x0000000fb9097223 */ /* 0x040fe20000000009 */
[C---:B------:R-:W-:Y:S01]  /*7930*/  FFMA R10, R185.reuse, R16, R10 ;  /* 0x00000010b90a7223 */ /* 0x040fe2000000000a */
[----:B------:R-:W-:Y:S01]  /*7940*/  F2FP.F16.F32.PACK_AB R171, R0, R7 ;  /* 0x0000000700ab723e */ /* 0x000fe200000000ff */
[C---:B------:R-:W-:Y:S01]  /*7950*/  FFMA R0, R185.reuse, R17, R11 ;  /* 0x00000011b9007223 */ /* 0x040fe2000000000b */
[----:B------:R-:W-:Y:S01]  /*7960*/  F2FP.F16.F32.PACK_AB R172, R8, R2 ;  /* 0x0000000208ac723e */ /* 0x000fe200000000ff */
[----:B------:R-:W-:Y:S01]  /*7970*/  FFMA R2, R185, R18, R12 ;  /* 0x00000012b9027223 */ /* 0x000fe2000000000c */
[----:B------:R-:W-:Y:S01]  /*7980*/  LEA R252, R23, UR4, 0x1 ;  /* 0x0000000417fc7c11 */ /* 0x000fe2000f8e08ff */
[C---:B------:R-:W-:Y:S01]  /*7990*/  FFMA R3, R185.reuse, R19, R13 ;  /* 0x00000013b9037223 */ /* 0x040fe2000000000d */
[----:B------:R-:W-:Y:S01]  /*79a0*/  F2FP.F16.F32.PACK_AB R173, R10, R9 ;  /* 0x000000090aad723e */ /* 0x000fe200000000ff */
[----:B------:R-:W-:Y:S01]  /*79b0*/  FFMA R20, R185, R20, R14 ;  /* 0x00000014b9147223 */ /* 0x000fe2000000000e */
[----:B------:R-:W-:Y:S01]  /*79c0*/  IADD3 R187, PT, PT, R252, 0x100, RZ ;  /* 0x00000100fcbb7810 */ /* 0x000fe20007ffe0ff */
[----:B------:R-:W1:Y:S01]  /*79d0*/  LDTM.x16 R4, tmem[UR5+0xa0] ;  /* 0x0000a005000479ee */ /* 0x000e620008240000 */
[----:B------:R-:W-:Y:S01]  /*79e0*/  NOP ;  /* 0x0000000000007918 */ /* 0x000fe20000000000 */
[----:B-1----:R-:W-:Y:S01]  /*79f0*/  SYNCS.ARRIVE.TRANS64.RED.A1T0 RZ, [UR7], RZ ;  /* 0x000000ffffff79a7 */ /* 0x002fe20008100407 */
[----:B------:R1:W-:Y:S01]  /*7a00*/  STS.128 [R252+0x100], R168 ;  /* 0x000100a8fc007388 */ /* 0x0003e20000000c00 */
[----:B------:R-:W-:Y:S01]  /*7a10*/  F2FP.F16.F32.PACK_AB R174, R2, R0 ;  /* 0x0000000002ae723e */ /* 0x000fe200000000ff */
[----:B------:R-:W-:Y:S01]  /*7a20*/  FMUL R2, R184, R153 ;  /* 0x00000099b8027220 */ /* 0x000fe20000400000 */
[----:B------:R-:W-:Y:S01]  /*7a30*/  IADD3 R0, PT, PT, R252, 0x110, RZ ;  /* 0x00000110fc007810 */ /* 0x000fe20007ffe0ff */
[----:B------:R-:W-:Y:S01]  /*7a40*/  HADD2.F32 R177, -RZ, R206.H1_H1 ;  /* 0x300000ceffb17230 */ /* 0x000fe20000004100 */
[----:B------:R-:W-:Y:S01]  /*7a50*/  F2FP.F16.F32.PACK_AB R175, R20, R3 ;  /* 0x0000000314af723e */ /* 0x000fe200000000ff */
[--C-:B------:R-:W-:Y:S01]  /*7a60*/  HADD2.F32 R206, -RZ, R234.reuse.H0_H0 ;  /* 0x200000eaffce7230 */ /* 0x100fe20000004100 */
[----:B------:R-:W-:Y:S01]  /*7a70*/  @P1 IADD3 R0, PT, PT, R187, -0x10, RZ ;  /* 0xfffffff0bb001810 */ /* 0x000fe20007ffe0ff */
[C---:B------:R-:W-:Y:S01]  /*7a80*/  FMUL R3, R184.reuse, R154 ;  /* 0x0000009ab8037220 */ /* 0x040fe20000400000 */
[--C-:B------:R-:W-:Y:S02]  /*7a90*/  HADD2.F32 R178, -RZ, R207.reuse.H0_H0 ;  /* 0x200000cfffb27230 */ /* 0x100fe40000004100 */
[C---:B------:R-:W-:Y:S01]  /*7aa0*/  FMUL R20, R184.reuse, R155 ;  /* 0x0000009bb8147220 */ /* 0x040fe20000400000 */
[----:B------:R-:W-:Y:S01]  /*7ab0*/  HADD2.F32 R179, -RZ, R207.H1_H1 ;  /* 0x300000cfffb37230 */ /* 0x000fe20000004100 */
[----:B------:R2:W-:Y:S01]  /*7ac0*/  STS.128 [R0], R172 ;  /* 0x000000ac00007388 */ /* 0x0005e20000000c00 */
[----:B------:R-:W-:Y:S02]  /*7ad0*/  HADD2.F32 R207, -RZ, R234.H1_H1 ;  /* 0x300000eaffcf7230 */ /* 0x000fe40000004100 */
[C---:B------:R-:W-:Y:S01]  /*7ae0*/  FMUL R21, R184.reuse, R156 ;  /* 0x0000009cb8157220 */ /* 0x040fe20000400000 */
[--C-:B------:R-:W-:Y:S02]  /*7af0*/  HADD2.F32 R180, -RZ, R210.reuse.H0_H0 ;  /* 0x200000d2ffb47230 */ /* 0x100fe40000004100 */
[C---:B------:R-:W-:Y:S01]  /*7b00*/  FMUL R23, R184.reuse, R157 ;  /* 0x0000009db8177220 */ /* 0x040fe20000400000 */
[----:B------:R-:W-:Y:S02]  /*7b10*/  HADD2.F32 R181, -RZ, R210.H1_H1 ;  /* 0x300000d2ffb57230 */ /* 0x000fe40000004100 */
[C---:B------:R-:W-:Y:S01]  /*7b20*/  FMUL R156, R184.reuse, R162 ;  /* 0x000000a2b89c7220 */ /* 0x040fe20000400000 */
[----:B------:R-:W-:Y:S02]  /*7b30*/  HADD2.F32 R210, -RZ, R238.H0_H0 ;  /* 0x200000eeffd27230 */ /* 0x000fe40000004100 */
[C---:B------:R-:W-:Y:S01]  /*7b40*/  FMUL R153, R184.reuse, R159 ;  /* 0x0000009fb8997220 */ /* 0x040fe20000400000 */
[--C-:B------:R-:W-:Y:S02]  /*7b50*/  HADD2.F32 R162, -RZ, R200.reuse.H0_H0 ;  /* 0x200000c8ffa27230 */ /* 0x100fe40000004100 */
[C---:B------:R-:W-:Y:S01]  /*7b60*/  FMUL R157, R184.reuse, R163 ;  /* 0x000000a3b89d7220 */ /* 0x040fe20000400000 */
[----:B------:R-:W-:Y:S02]  /*7b70*/  HADD2.F32 R163, -RZ, R200.H1_H1 ;  /* 0x300000c8ffa37230 */ /* 0x000fe40000004100 */
[C---:B------:R-:W-:Y:S01]  /*7b80*/  FMUL R154, R184.reuse, R160 ;  /* 0x000000a0b89a7220 */ /* 0x040fe20000400000 */
[----:B------:R-:W-:Y:S02]  /*7b90*/  HADD2.F32 R200, -RZ, R227.H0_H0 ;  /* 0x200000e3ffc87230 */ /* 0x000fe40000004100 */
[C---:B------:R-:W-:Y:S01]  /*7ba0*/  FMUL R160, R184.reuse, R166 ;  /* 0x000000a6b8a07220 */ /* 0x040fe20000400000 */
[----:B------:R-:W-:Y:S02]  /*7bb0*/  HADD2.F32 R166, -RZ, R202.H0_H0 ;  /* 0x200000caffa67230 */ /* 0x000fe40000004100 */
[C---:B------:R-:W-:Y:S01]  /*7bc0*/  FMUL R155, R184.reuse, R161 ;  /* 0x000000a1b89b7220 */ /* 0x040fe20000400000 */
[----:B------:R-:W-:Y:S02]  /*7bd0*/  HADD2.F32 R182, -RZ, R211.H0_H0 ;  /* 0x200000d3ffb67230 */ /* 0x000fe40000004100 */
[C---:B------:R-:W-:Y:S01]  /*7be0*/  FMUL R159, R184.reuse, R165 ;  /* 0x000000a5b89f7220 */ /* 0x040fe20000400000 */
[--C-:B-1----:R-:W-:Y:S02]  /*7bf0*/  HADD2.F32 R168, -RZ, R196.reuse.H0_H0 ;  /* 0x200000c4ffa87230 */ /* 0x102fe40000004100 */
[C---:B------:R-:W-:Y:S01]  /*7c00*/  FMUL R161, R184.reuse, R167 ;  /* 0x000000a7b8a17220 */ /* 0x040fe20000400000 */
[----:B------:R-:W-:Y:S02]  /*7c10*/  HADD2.F32 R169, -RZ, R196.H1_H1 ;  /* 0x300000c4ffa97230 */ /* 0x000fe40000004100 */
[C---:B------:R-:W-:Y:S01]  /*7c20*/  FMUL R136, R184.reuse, R136 ;  /* 0x00000088b8887220 */ /* 0x040fe20000400000 */
[----:B------:R-:W-:Y:S02]  /*7c30*/  HADD2.F32 R170, -RZ, R197.H0_H0 ;  /* 0x200000c5ffaa7230 */ /* 0x000fe40000004100 */
[C---:B------:R-:W-:Y:S01]  /*7c40*/  FMUL R137, R184.reuse, R137 ;  /* 0x00000089b8897220 */ /* 0x040fe20000400000 */
[----:B------:R-:W-:Y:S02]  /*7c50*/  HADD2.F32 R165, -RZ, R201.H1_H1 ;  /* 0x300000c9ffa57230 */ /* 0x000fe40000004100 */
[C---:B------:R-:W-:Y:S01]  /*7c60*/  FMUL R138, R184.reuse, R138 ;  /* 0x0000008ab88a7220 */ /* 0x040fe20000400000 */
[----:B------:R-:W-:Y:S02]  /*7c70*/  HADD2.F32 R167, -RZ, R202.H1_H1 ;  /* 0x300000caffa77230 */ /* 0x000fe40000004100 */
[C---:B------:R-:W-:Y:S01]  /*7c80*/  FMUL R139, R184.reuse, R139 ;  /* 0x0000008bb88b7220 */ /* 0x040fe20000400000 */
[----:B------:R-:W-:Y:S02]  /*7c90*/  HADD2.F32 R202, -RZ, R230.H0_H0 ;  /* 0x200000e6ffca7230 */ /* 0x000fe40000004100 */
[C---:B------:R-:W-:Y:S01]  /*7ca0*/  FMUL R140, R184.reuse, R140 ;  /* 0x0000008cb88c7220 */ /* 0x040fe20000400000 */
[C---:B--2---:R-:W-:Y:S01]  /*7cb0*/  FMUL R0, R184.reuse, R152 ;  /* 0x00000098b8007220 */ /* 0x044fe20000400000 */
[----:B------:R-:W-:Y:S02]  /*7cc0*/  HADD2.F32 R171, -RZ, R197.H1_H1 ;  /* 0x300000c5ffab7230 */ /* 0x000fe40000004100 */
[C---:B------:R-:W-:Y:S01]  /*7cd0*/  FMUL R152, R184.reuse, R158 ;  /* 0x0000009eb8987220 */ /* 0x040fe20000400000 */
[--C-:B------:R-:W-:Y:S02]  /*7ce0*/  HADD2.F32 R172, -RZ, R198.reuse.H0_H0 ;  /* 0x200000c6ffac7230 */ /* 0x100fe40000004100 */
[C---:B------:R-:W-:Y:S01]  /*7cf0*/  FFMA R0, R185.reuse, R168, R0 ;  /* 0x000000a8b9007223 */ /* 0x040fe20000000000 */
[----:B------:R-:W-:Y:S02]  /*7d00*/  HADD2.F32 R173, -RZ, R198.H1_H1 ;  /* 0x300000c6ffad7230 */ /* 0x000fe40000004100 */
[C---:B------:R-:W-:Y:S01]  /*7d10*/  FFMA R2, R185.reuse, R169, R2 ;  /* 0x000000a9b9027223 */ /* 0x040fe20000000002 */
        /* <DEDUP_REMOVED lines=8> */
[----:B------:R-:W2:Y:S01]  /*7da0*/  LDL.LU R226, [R1+0x4] ;  /* 0x0000040001e27983 */ /* 0x000ea20000300800 */
[C---:B------:R-:W-:Y:S01]  /*7db0*/  FFMA R152, R185.reuse, R174, R152 ;  /* 0x000000aeb9987223 */ /* 0x040fe20000000098 */
[C---:B------:R-:W-:Y:S01]  /*7dc0*/  FFMA R153, R185.reuse, R175, R153 ;  /* 0x000000afb9997223 */ /* 0x040fe20000000099 */
[C---:B------:R-:W-:Y:S01]  /*7dd0*/  FFMA R154, R185.reuse, R162, R154 ;  /* 0x000000a2b99a7223 */ /* 0x040fe2000000009a */
[--C-:B------:R-:W-:Y:S02]  /*7de0*/  HADD2.F32 R168, -RZ, R203.reuse.H0_H0 ;  /* 0x200000cbffa87230 */ /* 0x100fe40000004100 */
[C---:B------:R-:W-:Y:S01]  /*7df0*/  FFMA R155, R185.reuse, R163, R155 ;  /* 0x000000a3b99b7223 */ /* 0x040fe2000000009b */
[----:B------:R-:W-:Y:S02]  /*7e00*/  HADD2.F32 R169, -RZ, R203.H1_H1 ;  /* 0x300000cbffa97230 */ /* 0x000fe40000004100 */
[C---:B------:R-:W-:Y:S01]  /*7e10*/  FMUL R158, R184.reuse, R164 ;  /* 0x000000a4b89e7220 */ /* 0x040fe20000400000 */
[----:B------:R-:W-:Y:S02]  /*7e20*/  HADD2.F32 R164, -RZ, R201.H0_H0 ;  /* 0x200000c9ffa47230 */ /* 0x000fe40000004100 */
[C---:B------:R-:W-:Y:S01]  /*7e30*/  FMUL R141, R184.reuse, R141 ;  /* 0x0000008db88d7220 */ /* 0x040fe20000400000 */
[----:B------:R-:W-:Y:S02]  /*7e40*/  HADD2.F32 R201, -RZ, R227.H1_H1 ;  /* 0x300000e3ffc97230 */ /* 0x000fe40000004100 */
[C---:B------:R-:W-:Y:S01]  /*7e50*/  FMUL R142, R184.reuse, R142 ;  /* 0x0000008eb88e7220 */ /* 0x040fe20000400000 */
[----:B------:R-:W3:Y:S01]  /*7e60*/  LDL.LU R227, [R1+0x8] ;  /* 0x0000080001e37983 */ /* 0x000ee20000300800 */
[----:B------:R-:W-:Y:S02]  /*7e70*/  HADD2.F32 R203, -RZ, R230.H1_H1 ;  /* 0x300000e6ffcb7230 */ /* 0x000fe40000004100 */
[C---:B------:R-:W-:Y:S01]  /*7e80*/  FFMA R156, R185.reuse, R164, R156 ;  /* 0x000000a4b99c7223 */ /* 0x040fe2000000009c */
[--C-:B------:R-:W-:Y:S02]  /*7e90*/  HADD2.F32 R170, -RZ, R204.reuse.H0_H0 ;  /* 0x200000ccffaa7230 */ /* 0x100fe40000004100 */
[C---:B------:R-:W-:Y:S01]  /*7ea0*/  FFMA R157, R185.reuse, R165, R157 ;  /* 0x000000a5b99d7223 */ /* 0x040fe2000000009d */
[----:B------:R-:W-:Y:S02]  /*7eb0*/  HADD2.F32 R171, -RZ, R204.H1_H1 ;  /* 0x300000ccffab7230 */ /* 0x000fe40000004100 */
[C---:B------:R-:W-:Y:S01]  /*7ec0*/  FFMA R158, R185.reuse, R166, R158 ;  /* 0x000000a6b99e7223 */ /* 0x040fe2000000009e */
[----:B------:R-:W-:Y:S02]  /*7ed0*/  HADD2.F32 R204, -RZ, R231.H0_H0 ;  /* 0x200000e7ffcc7230 */ /* 0x000fe40000004100 */
[C---:B------:R-:W-:Y:S01]  /*7ee0*/  FFMA R159, R185.reuse, R167, R159 ;  /* 0x000000a7b99f7223 */ /* 0x040fe2000000009f */
[--C-:B------:R-:W-:Y:S02]  /*7ef0*/  HADD2.F32 R172, -RZ, R205.reuse.H0_H0 ;  /* 0x200000cdffac7230 */ /* 0x100fe40000004100 */
[C---:B------:R-:W-:Y:S01]  /*7f00*/  FFMA R160, R185.reuse, R168, R160 ;  /* 0x000000a8b9a07223 */ /* 0x040fe200000000a0 */
[----:B------:R-:W-:Y:S02]  /*7f10*/  HADD2.F32 R173, -RZ, R205.H1_H1 ;  /* 0x300000cdffad7230 */ /* 0x000fe40000004100 */
[C---:B------:R-:W-:Y:S01]  /*7f20*/  FFMA R161, R185.reuse, R169, R161 ;  /* 0x000000a9b9a17223 */ /* 0x040fe200000000a1 */
[----:B------:R-:W-:Y:S02]  /*7f30*/  HADD2.F32 R205, -RZ, R231.H1_H1 ;  /* 0x300000e7ffcd7230 */ /* 0x000fe40000004100 */
[C---:B------:R-:W-:Y:S01]  /*7f40*/  FFMA R136, R185.reuse, R170, R136 ;  /* 0x000000aab9887223 */ /* 0x040fe20000000088 */
[C---:B------:R-:W-:Y:S01]  /*7f50*/  FFMA R137, R185.reuse, R171, R137 ;  /* 0x000000abb9897223 */ /* 0x040fe20000000089 */
[C---:B------:R-:W-:Y:S01]  /*7f60*/  FFMA R138, R185.reuse, R172, R138 ;  /* 0x000000acb98a7223 */ /* 0x040fe2000000008a */
[--C-:B------:R-:W-:Y:S02]  /*7f70*/  HADD2.F32 R162, -RZ, R208.reuse.H0_H0 ;  /* 0x200000d0ffa27230 */ /* 0x100fe40000004100 */
[----:B------:R-:W-:Y:S01]  /*7f80*/  FFMA R139, R185, R173, R139 ;  /* 0x000000adb98b7223 */ /* 0x000fe2000000008b */
[----:B------:R-:W-:Y:S01]  /*7f90*/  HADD2.F32 R163, -RZ, R208.H1_H1 ;  /* 0x300000d0ffa37230 */ /* 0x000fe20000004100 */
[----:B------:R-:W-:Y:S01]  /*7fa0*/  F2FP.F16.F32.PACK_AB R136, R137, R136 ;  /* 0x000000888988723e */ /* 0x000fe200000000ff */
[----:B------:R-:W-:Y:S02]  /*7fb0*/  HADD2.F32 R208, -RZ, R235.H0_H0 ;  /* 0x200000ebffd07230 */ /* 0x000fe40000004100 */
[----:B------:R-:W-:Y:S01]  /*7fc0*/  FFMA R140, R185, R176, R140 ;  /* 0x000000b0b98c7223 */ /* 0x000fe2000000008c */
[----:B------:R-:W-:Y:S01]  /*7fd0*/  F2FP.F16.F32.PACK_AB R137, R139, R138 ;  /* 0x0000008a8b89723e */ /* 0x000fe200000000ff */
[--C-:B------:R-:W-:Y:S02]  /*7fe0*/  HADD2.F32 R174, -RZ, R209.reuse.H0_H0 ;  /* 0x200000d1ffae7230 */ /* 0x100fe40000004100 */
[C---:B------:R-:W-:Y:S01]  /*7ff0*/  FFMA R141, R185.reuse, R177, R141 ;  /* 0x000000b1b98d7223 */ /* 0x040fe2000000008d */
[----:B------:R-:W-:Y:S02]  /*8000*/  HADD2.F32 R175, -RZ, R209.H1_H1 ;  /* 0x300000d1ffaf7230 */ /* 0x000fe40000004100 */
[----:B------:R-:W-:Y:S01]  /*8010*/  FFMA R142, R185, R178, R142 ;  /* 0x000000b2b98e7223 */ /* 0x000fe2000000008e */
[----:B------:R-:W-:Y:S02]  /*8020*/  HADD2.F32 R209, -RZ, R235.H1_H1 ;  /* 0x300000ebffd17230 */ /* 0x000fe40000004100 */
[C---:B------:R-:W-:Y:S01]  /*8030*/  FMUL R143, R184.reuse, R143 ;  /* 0x0000008fb88f7220 */ /* 0x040fe20000400000 */
[----:B------:R-:W-:Y:S01]  /*8040*/  F2FP.F16.F32.PACK_AB R138, R141, R140 ;  /* 0x0000008c8d8a723e */ /* 0x000fe200000000ff */
[----:B------:R-:W-:Y:S02]  /*8050*/  HADD2.F32 R183, -RZ, R211.H1_H1 ;  /* 0x300000d3ffb77230 */ /* 0x000fe40000004100 */
[C---:B------:R-:W-:Y:S01]  /*8060*/  FMUL R144, R184.reuse, R144 ;  /* 0x00000090b8907220 */ /* 0x040fe20000400000 */
[----:B------:R-:W-:Y:S02]  /*8070*/  HADD2.F32 R211, -RZ, R238.H1_H1 ;  /* 0x300000eeffd37230 */ /* 0x000fe40000004100 */
[C---:B------:R-:W-:Y:S01]  /*8080*/  FFMA R143, R185.reuse, R179, R143 ;  /* 0x000000b3b98f7223 */ /* 0x040fe2000000008f */
[--C-:B------:R-:W-:Y:S02]  /*8090*/  HADD2.F32 R164, -RZ, R212.reuse.H0_H0 ;  /* 0x200000d4ffa47230 */ /* 0x100fe40000004100 */
[----:B------:R-:W-:Y:S01]  /*80a0*/  FFMA R144, R185, R162, R144 ;  /* 0x000000a2b9907223 */ /* 0x000fe20000000090 */
[----:B------:R-:W-:Y:S02]  /*80b0*/  HADD2.F32 R165, -RZ, R212.H1_H1 ;  /* 0x300000d4ffa57230 */ /* 0x000fe40000004100 */
[C---:B------:R-:W-:Y:S01]  /*80c0*/  FMUL R145, R184.reuse, R145 ;  /* 0x00000091b8917220 */ /* 0x040fe20000400000 */
[----:B------:R-:W-:Y:S01]  /*80d0*/  HADD2.F32 R212, -RZ, R239.H0_H0 ;  /* 0x200000efffd47230 */ /* 0x000fe20000004100 */
[----:B------:R-:W-:Y:S01]  /*80e0*/  F2FP.F16.F32.PACK_AB R139, R143, R142 ;  /* 0x0000008e8f8b723e */ /* 0x000fe200000000ff */
[--C-:B------:R-:W-:Y:S02]  /*80f0*/  HADD2.F32 R166, -RZ, R213.reuse.H0_H0 ;  /* 0x200000d5ffa67230 */ /* 0x100fe40000004100 */
[----:B------:R-:W-:Y:S01]  /*8100*/  FFMA R145, R185, R163, R145 ;  /* 0x000000a3b9917223 */ /* 0x000fe20000000091 */
[----:B------:R-:W-:Y:S02]  /*8110*/  HADD2.F32 R167, -RZ, R213.H1_H1 ;  /* 0x300000d5ffa77230 */ /* 0x000fe40000004100 */
[C---:B------:R-:W-:Y:S01]  /*8120*/  FMUL R146, R184.reuse, R146 ;  /* 0x00000092b8927220 */ /* 0x040fe20000400000 */
[----:B------:R-:W-:Y:S02]  /*8130*/  HADD2.F32 R213, -RZ, R239.H1_H1 ;  /* 0x300000efffd57230 */ /* 0x000fe40000004100 */
[C---:B------:R-:W-:Y:S01]  /*8140*/  FMUL R147, R184.reuse, R147 ;  /* 0x00000093b8937220 */ /* 0x040fe20000400000 */
[----:B------:R-:W-:Y:S01]  /*8150*/  F2FP.F16.F32.PACK_AB R144, R145, R144 ;  /* 0x000000909190723e */ /* 0x000fe200000000ff */
[C---:B------:R-:W-:Y:S01]  /*8160*/  FFMA R146, R185.reuse, R174, R146 ;  /* 0x000000aeb9927223 */ /* 0x040fe20000000092 */
[--C-:B------:R-:W-:Y:S02]  /*8170*/  HADD2.F32 R174, -RZ, R228.reuse.H0_H0 ;  /* 0x200000e4ffae7230 */ /* 0x100fe40000004100 */
[----:B------:R-:W-:Y:S01]  /*8180*/  FFMA R147, R185, R175, R147 ;  /* 0x000000afb9937223 */ /* 0x000fe20000000093 */
[----:B------:R-:W-:Y:S02]  /*8190*/  HADD2.F32 R175, -RZ, R228.H1_H1 ;  /* 0x300000e4ffaf7230 */ /* 0x000fe40000004100 */
[C---:B------:R-:W-:Y:S01]  /*81a0*/  FMUL R148, R184.reuse, R148 ;  /* 0x00000094b8947220 */ /* 0x040fe20000400000 */
[----:B------:R-:W4:Y:S01]  /*81b0*/  LDL.LU R228, [R1] ;  /* 0x0000000001e47983 */ /* 0x000f220000300800 */
[----:B------:R-:W-:Y:S01]  /*81c0*/  HADD2.F32 R187, -RZ, R214.H1_H1 ;  /* 0x300000d6ffbb7230 */ /* 0x000fe20000004100 */
[----:B------:R-:W-:Y:S01]  /*81d0*/  F2FP.F16.F32.PACK_AB R145, R147, R146 ;  /* 0x000000929391723e */ /* 0x000fe200000000ff */
[C---:B------:R-:W-:Y:S01]  /*81e0*/  FFMA R148, R185.reuse, R180, R148 ;  /* 0x000000b4b9947223 */ /* 0x040fe20000000094 */
[----:B------:R-:W-:Y:S02]  /*81f0*/  HADD2.F32 R180, -RZ, R229.H0_H0 ;  /* 0x200000e5ffb47230 */ /* 0x000fe40000004100 */
[C---:B------:R-:W-:Y:S01]  /*8200*/  FMUL R149, R184.reuse, R149 ;  /* 0x00000095b8957220 */ /* 0x040fe20000400000 */
[--C-:B------:R-:W-:Y:S02]  /*8210*/  HADD2.F32 R188, -RZ, R215.reuse.H0_H0 ;  /* 0x200000d7ffbc7230 */ /* 0x100fe40000004100 */
[C---:B------:R-:W-:Y:S01]  /*8220*/  FMUL R150, R184.reuse, R150 ;  /* 0x00000096b8967220 */ /* 0x040fe20000400000 */
[----:B------:R-:W-:Y:S02]  /*8230*/  HADD2.F32 R189, -RZ, R215.H1_H1 ;  /* 0x300000d7ffbd7230 */ /* 0x000fe40000004100 */
[C---:B------:R-:W-:Y:S01]  /*8240*/  FFMA R149, R185.reuse, R181, R149 ;  /* 0x000000b5b9957223 */ /* 0x040fe20000000095 */
[----:B------:R-:W-:Y:S02]  /*8250*/  HADD2.F32 R181, -RZ, R229.H1_H1 ;  /* 0x300000e5ffb57230 */ /* 0x000fe40000004100 */
[----:B------:R-:W-:Y:S01]  /*8260*/  FFMA R150, R185, R182, R150 ;  /* 0x000000b6b9967223 */ /* 0x000fe20000000096 */
[----:B------:R-:W5:Y:S01]  /*8270*/  LDL.LU R229, [R1+0xc] ;  /* 0x00000c0001e57983 */ /* 0x000f620000300800 */
[----:B------:R-:W-:Y:S01]  /*8280*/  HADD2.F32 R182, -RZ, R233.H0_H0 ;  /* 0x200000e9ffb67230 */ /* 0x000fe20000004100 */
[----:B------:R-:W-:Y:S01]  /*8290*/  F2FP.F16.F32.PACK_AB R146, R149, R148 ;  /* 0x000000949592723e */ /* 0x000fe200000000ff */
[----:B------:R-:W-:Y:S01]  /*82a0*/  HADD2.F32 R215, -RZ, R242.H1_H1 ;  /* 0x300000f2ffd77230 */ /* 0x000fe20000004100 */
[----:B------:R-:W5:Y:S01]  /*82b0*/  LDL.LU R230, [R1+0x14] ;  /* 0x0000140001e67983 */ /* 0x000f620000300800 */
[--C-:B------:R-:W-:Y:S02]  /*82c0*/  HADD2.F32 R168, -RZ, R216.reuse.H0_H0 ;  /* 0x200000d8ffa87230 */ /* 0x100fe40000004100 */
[C---:B------:R-:W-:Y:S01]  /*82d0*/  FMUL R151, R184.reuse, R151 ;  /* 0x00000097b8977220 */ /* 0x040fe20000400000 */
[----:B------:R-:W-:Y:S02]  /*82e0*/  HADD2.F32 R169, -RZ, R216.H1_H1 ;  /* 0x300000d8ffa97230 */ /* 0x000fe40000004100 */
[C---:B------:R-:W-:Y:S01]  /*82f0*/  FMUL R120, R184.reuse, R120 ;  /* 0x00000078b8787220 */ /* 0x040fe20000400000 */
[----:B------:R-:W-:Y:S02]  /*8300*/  HADD2.F32 R216, -RZ, R243.H0_H0 ;  /* 0x200000f3ffd87230 */ /* 0x000fe40000004100 */
[C---:B------:R-:W-:Y:S01]  /*8310*/  FFMA R151, R185.reuse, R183, R151 ;  /* 0x000000b7b9977223 */ /* 0x040fe20000000097 */
[----:B------:R-:W-:Y:S02]  /*8320*/  HADD2.F32 R183, -RZ, R233.H1_H1 ;  /* 0x300000e9ffb77230 */ /* 0x000fe40000004100 */
[----:B------:R-:W-:Y:S01]  /*8330*/  FFMA R120, R185, R164, R120 ;  /* 0x000000a4b9787223 */ /* 0x000fe20000000078 */
[--C-:B------:R-:W-:Y:S02]  /*8340*/  HADD2.F32 R164, -RZ, R232.reuse.H0_H0 ;  /* 0x200000e8ffa47230 */ /* 0x100fe40000004100 */
[C---:B------:R-:W-:Y:S01]  /*8350*/  FMUL R121, R184.reuse, R121 ;  /* 0x00000079b8797220 */ /* 0x040fe20000400000 */
[----:B------:R-:W-:Y:S01]  /*8360*/  F2FP.F16.F32.PACK_AB R147, R151, R150 ;  /* 0x000000969793723e */ /* 0x000fe200000000ff */
[--C-:B------:R-:W-:Y:S02]  /*8370*/  HADD2.F32 R170, -RZ, R217.reuse.H0_H0 ;  /* 0x200000d9ffaa7230 */ /* 0x100fe40000004100 */
[C---:B------:R-:W-:Y:S01]  /*8380*/  FMUL R122, R184.reuse, R122 ;  /* 0x0000007ab87a7220 */ /* 0x040fe20000400000 */
[C---:B------:R-:W-:Y:S01]  /*8390*/  FFMA R121, R185.reuse, R165, R121 ;  /* 0x000000a5b9797223 */ /* 0x040fe20000000079 */
[----:B------:R-:W-:Y:S02]  /*83a0*/  HADD2.F32 R165, -RZ, R232.H1_H1 ;  /* 0x300000e8ffa57230 */ /* 0x000fe40000004100 */
[----:B------:R-:W-:Y:S01]  /*83b0*/  FMUL R123, R184, R123 ;  /* 0x0000007bb87b7220 */ /* 0x000fe20000400000 */
[----:B------:R-:W5:Y:S01]  /*83c0*/  LDL.LU R232, [R1+0x10] ;  /* 0x0000100001e87983 */ /* 0x000f620000300800 */
[----:B------:R-:W-:Y:S01]  /*83d0*/  FFMA R122, R185, R166, R122 ;  /* 0x000000a6b97a7223 */ /* 0x000fe2000000007a */
[--C-:B------:R-:W-:Y:S01]  /*83e0*/  HADD2.F32 R166, -RZ, R236.reuse.H0_H0 ;  /* 0x200000ecffa67230 */ /* 0x100fe20000004100 */
[----:B------:R-:W-:Y:S01]  /*83f0*/  F2FP.F16.F32.PACK_AB R120, R121, R120 ;  /* 0x000000787978723e */ /* 0x000fe200000000ff */
[----:B------:R-:W5:Y:S01]  /*8400*/  LDL.LU R231, [R1+0x18] ;  /* 0x0000180001e77983 */ /* 0x000f620000300800 */
[----:B------:R-:W-:Y:S01]  /*8410*/  FFMA R123, R185, R167, R123 ;  /* 0x000000a7b97b7223 */ /* 0x000fe2000000007b */
[----:B------:R-:W-:Y:S01]  /*8420*/  HADD2.F32 R167, -RZ, R236.H1_H1 ;  /* 0x300000ecffa77230 */ /* 0x000fe20000004100 */
[----:B------:R-:W-:Y:S01]  /*8430*/  ISETP.NE.AND P0, PT, R186, RZ, PT ;  /* 0x000000ffba00720c */ /* 0x000fe20003f05270 */
[----:B------:R-:W5:Y:S01]  /*8440*/  LDL.LU R233, [R1+0x1c] ;  /* 0x00001c0001e97983 */ /* 0x000f620000300800 */
[----:B------:R-:W-:Y:S01]  /*8450*/  HADD2.F32 R186, -RZ, R214.H0_H0 ;  /* 0x200000d6ffba7230 */ /* 0x000fe20000004100 */
[----:B------:R-:W-:Y:S01]  /*8460*/  F2FP.F16.F32.PACK_AB R121, R123, R122 ;  /* 0x0000007a7b79723e */ /* 0x000fe200000000ff */
[----:B------:R-:W-:Y:S01]  /*8470*/  HADD2.F32 R214, -RZ, R242.H0_H0 ;  /* 0x200000f2ffd67230 */ /* 0x000fe20000004100 */
[----:B------:R-:W5:Y:S01]  /*8480*/  LDL.LU R236, [R1+0x20] ;  /* 0x0000200001ec7983 */ /* 0x000f620000300800 */
[----:B------:R-:W-:Y:S02]  /*8490*/  HADD2.F32 R171, -RZ, R217.H1_H1 ;  /* 0x300000d9ffab7230 */ /* 0x000fe40000004100 */
[C---:B------:R-:W-:Y:S01]  /*84a0*/  FMUL R124, R184.reuse, R124 ;  /* 0x0000007cb87c7220 */ /* 0x040fe20000400000 */
[----:B------:R-:W-:Y:S01]  /*84b0*/  HADD2.F32 R217, -RZ, R243.H1_H1 ;  /* 0x300000f3ffd97230 */ /* 0x000fe20000004100 */
[----:B------:R-:W5:Y:S01]  /*84c0*/  LDL.LU R234, [R1+0x24] ;  /* 0x0000240001ea7983 */ /* 0x000f620000300800 */
[C---:B------:R-:W-:Y:S01]  /*84d0*/  FMUL R125, R184.reuse, R125 ;  /* 0x0000007db87d7220 */ /* 0x040fe20000400000 */
[C---:B------:R-:W-:Y:S01]  /*84e0*/  FFMA R124, R185.reuse, R186, R124 ;  /* 0x000000bab97c7223 */ /* 0x040fe2000000007c */
[--C-:B------:R-:W-:Y:S01]  /*84f0*/  HADD2.F32 R186, -RZ, R237.reuse.H0_H0 ;  /* 0x200000edffba7230 */ /* 0x100fe20000004100 */
[----:B------:R-:W5:Y:S01]  /*8500*/  LDL.LU R235, [R1+0x28] ;  /* 0x0000280001eb7983 */ /* 0x000f620000300800 */
[----:B------:R-:W-:Y:S01]  /*8510*/  FFMA R125, R185, R187, R125 ;  /* 0x000000bbb97d7223 */ /* 0x000fe2000000007d */
[----:B------:R-:W-:Y:S02]  /*8520*/  HADD2.F32 R187, -RZ, R237.H1_H1 ;  /* 0x300000edffbb7230 */ /* 0x000fe40000004100 */
[C---:B------:R-:W-:Y:S01]  /*8530*/  FMUL R126, R184.reuse, R126 ;  /* 0x0000007eb87e7220 */ /* 0x040fe20000400000 */
[----:B------:R-:W5:Y:S01]  /*8540*/  LDL.LU R237, [R1+0x2c] ;  /* 0x00002c0001ed7983 */ /* 0x000f620000300800 */
[C---:B------:R-:W-:Y:S01]  /*8550*/  FMUL R127, R184.reuse, R127 ;  /* 0x0000007fb87f7220 */ /* 0x040fe20000400000 */
[----:B------:R-:W-:Y:S01]  /*8560*/  F2FP.F16.F32.PACK_AB R122, R125, R124 ;  /* 0x0000007c7d7a723e */ /* 0x000fe200000000ff */
[C---:B------:R-:W-:Y:S01]  /*8570*/  FFMA R126, R185.reuse, R188, R126 ;  /* 0x000000bcb97e7223 */ /* 0x040fe2000000007e */
[--C-:B------:R-:W-:Y:S02]  /*8580*/  HADD2.F32 R188, -RZ, R241.reuse.H0_H0 ;  /* 0x200000f1ffbc7230 */ /* 0x100fe40000004100 */
[----:B------:R-:W-:Y:S01]  /*8590*/  FFMA R127, R185, R189, R127 ;  /* 0x000000bdb97f7223 */ /* 0x000fe2000000007f */
[----:B------:R-:W-:Y:S02]  /*85a0*/  HADD2.F32 R189, -RZ, R241.H1_H1 ;  /* 0x300000f1ffbd7230 */ /* 0x000fe40000004100 */
[C---:B------:R-:W-:Y:S01]  /*85b0*/  FMUL R128, R184.reuse, R128 ;  /* 0x00000080b8807220 */ /* 0x040fe20000400000 */
[C---:B------:R-:W-:Y:S01]  /*85c0*/  FMUL R129, R184.reuse, R129 ;  /* 0x00000081b8817220 */ /* 0x040fe20000400000 */
[C---:B------:R-:W-:Y:S01]  /*85d0*/  FMUL R130, R184.reuse, R130 ;  /* 0x00000082b8827220 */ /* 0x040fe20000400000 */
[----:B------:R-:W-:Y:S01]  /*85e0*/  F2FP.F16.F32.PACK_AB R123, R127, R126 ;  /* 0x0000007e7f7b723e */ /* 0x000fe200000000ff */
[C---:B------:R-:W-:Y:S01]  /*85f0*/  FFMA R128, R185.reuse, R168, R128 ;  /* 0x000000a8b9807223 */ /* 0x040fe20000000080 */
[--C-:B------:R-:W-:Y:S02]  /*8600*/  HADD2.F32 R168, -RZ, R240.reuse.H0_H0 ;  /* 0x200000f0ffa87230 */ /* 0x100fe40000004100 */
[C---:B------:R-:W-:Y:S01]  /*8610*/  FFMA R129, R185.reuse, R169, R129 ;  /* 0x000000a9b9817223 */ /* 0x040fe20000000081 */
[----:B------:R-:W-:Y:S02]  /*8620*/  HADD2.F32 R169, -RZ, R240.H1_H1 ;  /* 0x300000f0ffa97230 */ /* 0x000fe40000004100 */
[----:B------:R-:W-:Y:S01]  /*8630*/  FFMA R130, R185, R170, R130 ;  /* 0x000000aab9827223 */ /* 0x000fe20000000082 */
[----:B------:R-:W5:Y:S01]  /*8640*/  LDL.LU R240, [R1+0x30] ;  /* 0x0000300001f07983 */ /* 0x000f620000300800 */
[----:B------:R-:W-:Y:S01]  /*8650*/  HADD2.F32 R170, -RZ, R244.H0_H0 ;  /* 0x200000f4ffaa7230 */ /* 0x000fe20000004100 */
[----:B------:R-:W-:Y:S01]  /*8660*/  F2FP.F16.F32.PACK_AB R128, R129, R128 ;  /* 0x000000808180723e */ /* 0x000fe200000000ff */
[C---:B------:R-:W-:Y:S01]  /*8670*/  FMUL R131, R184.reuse, R131 ;  /* 0x00000083b8837220 */ /* 0x040fe20000400000 */
[----:B------:R-:W5:Y:S01]  /*8680*/  LDL.LU R238, [R1+0x34] ;  /* 0x0000340001ee7983 */ /* 0x000f620000300800 */
[--C-:B------:R-:W-:Y:S02]  /*8690*/  HADD2.F32 R190, -RZ, R218.reuse.H0_H0 ;  /* 0x200000daffbe7230 */ /* 0x100fe40000004100 */
[C---:B------:R-:W-:Y:S01]  /*86a0*/  FMUL R132, R184.reuse, R132 ;  /* 0x00000084b8847220 */ /* 0x040fe20000400000 */
[----:B------:R-:W-:Y:S01]  /*86b0*/  HADD2.F32 R191, -RZ, R218.H1_H1 ;  /* 0x300000daffbf7230 */ /* 0x000fe20000004100 */
[----:B------:R-:W5:Y:S01]  /*86c0*/  LDL.LU R239, [R1+0x38] ;  /* 0x0000380001ef7983 */ /* 0x000f620000300800 */
[C---:B------:R-:W-:Y:S01]  /*86d0*/  FFMA R131, R185.reuse, R171, R131 ;  /* 0x000000abb9837223 */ /* 0x040fe20000000083 */
[----:B------:R-:W-:Y:S01]  /*86e0*/  FFMA R132, R185, R190, R132 ;  /* 0x000000beb9847223 */ /* 0x000fe20000000084 */
[----:B------:R-:W-:Y:S01]  /*86f0*/  HADD2.F32 R190, -RZ, R245.H0_H0 ;  /* 0x200000f5ffbe7230 */ /* 0x000fe20000004100 */
[----:B------:R-:W5:Y:S01]  /*8700*/  LDL.LU R241, [R1+0x3c] ;  /* 0x00003c0001f17983 */ /* 0x000f620000300800 */
[----:B------:R-:W-:Y:S01]  /*8710*/  HADD2.F32 R171, -RZ, R244.H1_H1 ;  /* 0x300000f4ffab7230 */ /* 0x000fe20000004100 */
[----:B------:R-:W-:Y:S01]  /*8720*/  F2FP.F16.F32.PACK_AB R244, R155, R154 ;  /* 0x0000009a9bf4723e */ /* 0x000fe200000000ff */
[--C-:B------:R-:W-:Y:S01]  /*8730*/  HADD2.F32 R218, -RZ, R246.reuse.H0_H0 ;  /* 0x200000f6ffda7230 */ /* 0x100fe20000004100 */
[----:B------:R-:W5:Y:S01]  /*8740*/  LDL.LU R242, [R1+0x4c] ;  /* 0x00004c0001f27983 */ /* 0x000f620000300800 */
[----:B------:R-:W-:Y:S01]  /*8750*/  F2FP.F16.F32.PACK_AB R129, R131, R130 ;  /* 0x000000828381723e */ /* 0x000fe200000000ff */
[C---:B------:R-:W-:Y:S01]  /*8760*/  FMUL R133, R184.reuse, R133 ;  /* 0x00000085b8857220 */ /* 0x040fe20000400000 */
[--C-:B------:R-:W-:Y:S01]  /*8770*/  HADD2.F32 R192, -RZ, R219.reuse.H0_H0 ;  /* 0x200000dbffc07230 */ /* 0x100fe20000004100 */
[----:B------:R-:W5:Y:S01]  /*8780*/  LDL.LU R243, [R1+0x50] ;  /* 0x0000500001f37983 */ /* 0x000f620000300800 */
[C---:B------:R-:W-:Y:S01]  /*8790*/  FMUL R134, R184.reuse, R134 ;  /* 0x00000086b8867220 */ /* 0x040fe20000400000 */
[----:B------:R-:W-:Y:S02]  /*87a0*/  HADD2.F32 R193, -RZ, R219.H1_H1 ;  /* 0x300000dbffc17230 */ /* 0x000fe40000004100 */
[----:B------:R-:W-:Y:S01]  /*87b0*/  FFMA R133, R185, R191, R133 ;  /* 0x000000bfb9857223 */ /* 0x000fe20000000085 */
[----:B------:R-:W-:Y:S01]  /*87c0*/  HADD2.F32 R191, -RZ, R245.H1_H1 ;  /* 0x300000f5ffbf7230 */ /* 0x000fe20000004100 */
[----:B------:R-:W-:Y:S01]  /*87d0*/  F2FP.F16.F32.PACK_AB R245, R157, R156 ;  /* 0x0000009c9df5723e */ /* 0x000fe200000000ff */
[----:B------:R-:W-:Y:S01]  /*87e0*/  FFMA R134, R185, R192, R134 ;  /* 0x000000c0b9867223 */ /* 0x000fe20000000086 */
[--C-:B------:R-:W-:Y:S01]  /*87f0*/  HADD2.F32 R192, -RZ, R249.reuse.H0_H0 ;  /* 0x200000f9ffc07230 */ /* 0x100fe20000004100 */
[----:B------:R-:W-:Y:S01]  /*8800*/  F2FP.F16.F32.PACK_AB R130, R133, R132 ;  /* 0x000000848582723e */ /* 0x000fe200000000ff */
[----:B------:R-:W-:Y:S01]  /*8810*/  HADD2.F32 R219, -RZ, R246.H1_H1 ;  /* 0x300000f6ffdb7230 */ /* 0x000fe20000004100 */
[----:B------:R-:W-:Y:S01]  /*8820*/  F2FP.F16.F32.PACK_AB R246, R159, R158 ;  /* 0x0000009e9ff6723e */ /* 0x000fe200000000ff */
[----:B------:R-:W-:Y:S01]  /*8830*/  FMUL R135, R184, R135 ;  /* 0x00000087b8877220 */ /* 0x000fe20000400000 */
[--C-:B------:R-:W-:Y:S01]  /*8840*/  HADD2.F32 R172, -RZ, R220.reuse.H0_H0 ;  /* 0x200000dcffac7230 */ /* 0x100fe20000004100 */
[----:B------:R-:W-:Y:S01]  /*8850*/  IADD3 R157, PT, PT, R252, 0x100, RZ ;  /* 0x00000100fc9d7810 */ /* 0x000fe20007ffe0ff */
[----:B------:R-:W-:Y:S02]  /*8860*/  HADD2.F32 R173, -RZ, R220.H1_H1 ;  /* 0x300000dcffad7230 */ /* 0x000fe40000004100 */
[----:B------:R-:W-:Y:S01]  /*8870*/  FFMA R135, R185, R193, R135 ;  /* 0x000000c1b9877223 */ /* 0x000fe20000000087 */
[----:B------:R-:W-:Y:S01]  /*8880*/  HADD2.F32 R193, -RZ, R249.H1_H1 ;  /* 0x300000f9ffc17230 */ /* 0x000fe20000004100 */
[----:B------:R-:W-:Y:S01]  /*8890*/  F2FP.F16.F32.PACK_AB R249, R20, R3 ;  /* 0x0000000314f9723e */ /* 0x000fe200000000ff */
[----:B------:R-:W-:Y:S02]  /*88a0*/  HADD2.F32 R220, -RZ, R247.H0_H0 ;  /* 0x200000f7ffdc7230 */ /* 0x000fe40000004100 */
[C---:B------:R-:W-:Y:S01]  /*88b0*/  FMUL R104, R184.reuse, R104 ;  /* 0x00000068b8687220 */ /* 0x040fe20000400000 */
[----:B------:R-:W-:Y:S01]  /*88c0*/  F2FP.F16.F32.PACK_AB R131, R135, R134 ;  /* 0x000000868783723e */ /* 0x000fe200000000ff */
[----:B------:R-:W-:Y:S01]  /*88d0*/  FMUL R105, R184, R105 ;  /* 0x00000069b8697220 */ /* 0x000fe20000400000 */
[----:B------:R-:W-:Y:S02]  /*88e0*/  HADD2.F32 R194, -RZ, R222.H0_H0 ;  /* 0x200000deffc27230 */ /* 0x000fe40000004100 */
[C---:B------:R-:W-:Y:S01]  /*88f0*/  FFMA R104, R185.reuse, R172, R104 ;  /* 0x000000acb9687223 */ /* 0x040fe20000000068 */
[--C-:B------:R-:W-:Y:S02]  /*8900*/  HADD2.F32 R172, -RZ, R248.reuse.H0_H0 ;  /* 0x200000f8ffac7230 */ /* 0x100fe40000004100 */
[----:B------:R-:W-:Y:S01]  /*8910*/  FFMA R105, R185, R173, R105 ;  /* 0x000000adb9697223 */ /* 0x000fe20000000069 */
[----:B------:R-:W-:Y:S01]  /*8920*/  HADD2.F32 R173, -RZ, R248.H1_H1 ;  /* 0x300000f8ffad7230 */ /* 0x000fe20000004100 */
[----:B------:R-:W-:Y:S01]  /*8930*/  F2FP.F16.F32.PACK_AB R248, R2, R0 ;  /* 0x0000000002f8723e */ /* 0x000fe200000000ff */
[----:B------:R-:W-:Y:S01]  /*8940*/  HADD2.F32 R195, -RZ, R222.H1_H1 ;  /* 0x300000deffc37230 */ /* 0x000fe20000004100 */
[----:B------:R-:W5:Y:S01]  /*8950*/  LDL.LU R0, [R1+0x40] ;  /* 0x0000400001007983 */ /* 0x000f620000300800 */
[--C-:B------:R-:W-:Y:S01]  /*8960*/  HADD2.F32 R196, -RZ, R223.reuse.H0_H0 ;  /* 0x200000dfffc47230 */ /* 0x100fe20000004100 */
[----:B------:R-:W-:Y:S01]  /*8970*/  F2FP.F16.F32.PACK_AB R104, R105, R104 ;  /* 0x000000686968723e */ /* 0x000fe200000000ff */
[----:B------:R-:W-:Y:S01]  /*8980*/  HADD2.F32 R197, -RZ, R223.H1_H1 ;  /* 0x300000dfffc57230 */ /* 0x000fe20000004100 */
[----:B------:R-:W5:Y:S01]  /*8990*/  LDL.LU R2, [R1+0x48] ;  /* 0x0000480001027983 */ /* 0x000f620000300800 */
[--C-:B------:R-:W-:Y:S02]  /*89a0*/  HADD2.F32 R162, -RZ, R224.reuse.H0_H0 ;  /* 0x200000e0ffa27230 */ /* 0x100fe40000004100 */
[C---:B------:R-:W-:Y:S01]  /*89b0*/  FMUL R106, R184.reuse, R106 ;  /* 0x0000006ab86a7220 */ /* 0x040fe20000400000 */
[----:B------:R-:W-:Y:S01]  /*89c0*/  HADD2.F32 R163, -RZ, R224.H1_H1 ;  /* 0x300000e0ffa37230 */ /* 0x000fe20000004100 */
[----:B------:R-:W5:Y:S01]  /*89d0*/  LDL.LU R3, [R1+0x44] ;  /* 0x0000440001037983 */ /* 0x000f620000300800 */
[--C-:B------:R-:W-:Y:S02]  /*89e0*/  HADD2.F32 R178, -RZ, R225.reuse.H0_H0 ;  /* 0x200000e1ffb27230 */ /* 0x100fe40000004100 */
[C---:B------:R-:W-:Y:S01]  /*89f0*/  FMUL R107, R184.reuse, R107 ;  /* 0x0000006bb86b7220 */ /* 0x040fe20000400000 */
[----:B------:R-:W-:Y:S02]  /*8a00*/  HADD2.F32 R179, -RZ, R225.H1_H1 ;  /* 0x300000e1ffb37230 */ /* 0x000fe40000004100 */
[C---:B------:R-:W-:Y:S01]  /*8a10*/  FMUL R108, R184.reuse, R108 ;  /* 0x0000006cb86c7220 */ /* 0x040fe20000400000 */
[--C-:B------:R-:W-:Y:S02]  /*8a20*/  HADD2.F32 R222, -RZ, R250.reuse.H0_H0 ;  /* 0x200000faffde7230 */ /* 0x100fe40000004100 */
[C---:B------:R-:W-:Y:S01]  /*8a30*/  FMUL R109, R184.reuse, R109 ;  /* 0x0000006db86d7220 */ /* 0x040fe20000400000 */
[----:B------:R-:W-:Y:S01]  /*8a40*/  HADD2.F32 R223, -RZ, R250.H1_H1 ;  /* 0x300000faffdf7230 */ /* 0x000fe20000004100 */
[----:B------:R-:W-:Y:S01]  /*8a50*/  F2FP.F16.F32.PACK_AB R250, R23, R21 ;  /* 0x0000001517fa723e */ /* 0x000fe200000000ff */
[--C-:B------:R-:W-:Y:S02]  /*8a60*/  HADD2.F32 R224, -RZ, R251.reuse.H0_H0 ;  /* 0x200000fbffe07230 */ /* 0x100fe40000004100 */
[C---:B------:R-:W-:Y:S01]  /*8a70*/  FMUL R110, R184.reuse, R110 ;  /* 0x0000006eb86e7220 */ /* 0x040fe20000400000 */
[----:B------:R-:W-:Y:S01]  /*8a80*/  HADD2.F32 R225, -RZ, R251.H1_H1 ;  /* 0x300000fbffe17230 */ /* 0x000fe20000004100 */
[----:B------:R-:W-:Y:S01]  /*8a90*/  F2FP.F16.F32.PACK_AB R251, R153, R152 ;  /* 0x0000009899fb723e */ /* 0x000fe200000000ff */
[--C-:B------:R-:W-:Y:S02]  /*8aa0*/  HADD2.F32 R176, -RZ, R221.reuse.H0_H0 ;  /* 0x200000ddffb07230 */ /* 0x100fe40000004100 */
[C---:B------:R-:W-:Y:S01]  /*8ab0*/  FMUL R111, R184.reuse, R111 ;  /* 0x0000006fb86f7220 */ /* 0x040fe20000400000 */
[----:B------:R-:W-:Y:S02]  /*8ac0*/  HADD2.F32 R177, -RZ, R221.H1_H1 ;  /* 0x300000ddffb17230 */ /* 0x000fe40000004100 */
[C---:B------:R-:W-:Y:S01]  /*8ad0*/  FMUL R112, R184.reuse, R112 ;  /* 0x00000070b8707220 */ /* 0x040fe20000400000 */
[----:B------:R1:W-:Y:S01]  /*8ae0*/  STS.128 [R252+0x1100], R248 ;  /* 0x001100f8fc007388 */ /* 0x0003e20000000c00 */
[----:B------:R-:W-:Y:S01]  /*8af0*/  HADD2.F32 R221, -RZ, R247.H1_H1 ;  /* 0x300000f7ffdd7230 */ /* 0x000fe20000004100 */
[----:B------:R-:W-:Y:S01]  /*8b00*/  F2FP.F16.F32.PACK_AB R247, R161, R160 ;  /* 0x000000a0a1f7723e */ /* 0x000fe200000000ff */
[C---:B------:R-:W-:Y:S01]  /*8b10*/  FFMA R106, R185.reuse, R176, R106 ;  /* 0x000000b0b96a7223 */ /* 0x040fe2000000006a */
[C---:B------:R-:W-:Y:S01]  /*8b20*/  FFMA R107, R185.reuse, R177, R107 ;  /* 0x000000b1b96b7223 */ /* 0x040fe2000000006b */
[C---:B------:R-:W-:Y:S01]  /*8b30*/  FFMA R108, R185.reuse, R194, R108 ;  /* 0x000000c2b96c7223 */ /* 0x040fe2000000006c */
[C---:B------:R-:W-:Y:S01]  /*8b40*/  FFMA R109, R185.reuse, R195, R109 ;  /* 0x000000c3b96d7223 */ /* 0x040fe2000000006d */
[----:B------:R-:W-:Y:S01]  /*8b50*/  FFMA R110, R185, R196, R110 ;  /* 0x000000c4b96e7223 */ /* 0x000fe2000000006e */
[----:B------:R-:W5:Y:S01]  /*8b60*/  LDL.LU R160, [R1+0x54] ;  /* 0x0000540001a07983 */ /* 0x000f620000300800 */
[----:B------:R-:W-:Y:S01]  /*8b70*/  F2FP.F16.F32.PACK_AB R105, R107, R106 ;  /* 0x0000006a6b69723e */ /* 0x000fe200000000ff */
[----:B------:R-:W-:Y:S01]  /*8b80*/  FFMA R111, R185, R197, R111 ;  /* 0x000000c5b96f7223 */ /* 0x000fe2000000006f */
[----:B------:R-:W-:Y:S01]  /*8b90*/  F2FP.F16.F32.PACK_AB R106, R109, R108 ;  /* 0x0000006c6d6a723e */ /* 0x000fe200000000ff */
[----:B------:R-:W-:Y:S01]  /*8ba0*/  FFMA R112, R185, R162, R112 ;  /* 0x000000a2b9707223 */ /* 0x000fe20000000070 */
[C---:B------:R-:W-:Y:S01]  /*8bb0*/  FMUL R113, R184.reuse, R113 ;  /* 0x00000071b8717220 */ /* 0x040fe20000400000 */
[C---:B------:R-:W-:Y:S01]  /*8bc0*/  FMUL R114, R184.reuse, R114 ;  /* 0x00000072b8727220 */ /* 0x040fe20000400000 */
[----:B------:R-:W-:Y:S01]  /*8bd0*/  F2FP.F16.F32.PACK_AB R107, R111, R110 ;  /* 0x0000006e6f6b723e */ /* 0x000fe200000000ff */
[C---:B------:R-:W-:Y:S01]  /*8be0*/  FMUL R115, R184.reuse, R115 ;  /* 0x00000073b8737220 */ /* 0x040fe20000400000 */
[C---:B------:R-:W-:Y:S01]  /*8bf0*/  FFMA R113, R185.reuse, R163, R113 ;  /* 0x000000a3b9717223 */ /* 0x040fe20000000071 */
[C---:B------:R-:W-:Y:S01]  /*8c00*/  FFMA R114, R185.reuse, R178, R114 ;  /* 0x000000b2b9727223 */ /* 0x040fe20000000072 */
[C---:B------:R-:W-:Y:S01]  /*8c10*/  FMUL R116, R184.reuse, R116 ;  /* 0x00000074b8747220 */ /* 0x040fe20000400000 */
[----:B------:R-:W-:Y:S01]  /*8c20*/  FFMA R115, R185, R179, R115 ;  /* 0x000000b3b9737223 */ /* 0x000fe20000000073 */
[C---:B------:R-:W-:Y:S01]  /*8c30*/  FMUL R117, R184.reuse, R117 ;  /* 0x00000075b8757220 */ /* 0x040fe20000400000 */
[----:B------:R-:W-:Y:S01]  /*8c40*/  F2FP.F16.F32.PACK_AB R112, R113, R112 ;  /* 0x000000707170723e */ /* 0x000fe200000000ff */
[----:B------:R-:W-:Y:S01]  /*8c50*/  FFMA R116, R185, R198, R116 ;  /* 0x000000c6b9747223 */ /* 0x000fe20000000074 */
[C---:B------:R-:W-:Y:S01]  /*8c60*/  FMUL R118, R184.reuse, R118 ;  /* 0x00000076b8767220 */ /* 0x040fe20000400000 */
[----:B------:R-:W-:Y:S01]  /*8c70*/  F2FP.F16.F32.PACK_AB R113, R115, R114 ;  /* 0x000000727371723e */ /* 0x000fe200000000ff */
[C---:B------:R-:W-:Y:S01]  /*8c80*/  FFMA R117, R185.reuse, R199, R117 ;  /* 0x000000c7b9757223 */ /* 0x040fe20000000075 */
[C---:B------:R-:W-:Y:S01]  /*8c90*/  FMUL R119, R184.reuse, R119 ;  /* 0x00000077b8777220 */ /* 0x040fe20000400000 */
[----:B------:R-:W-:Y:S01]  /*8ca0*/  FFMA R118, R185, R200, R118 ;  /* 0x000000c8b9767223 */ /* 0x000fe20000000076 */
[C---:B------:R-:W-:Y:S01]  /*8cb0*/  FMUL R88, R184.reuse, R88 ;  /* 0x00000058b8587220 */ /* 0x040fe20000400000 */
[----:B------:R-:W-:Y:S01]  /*8cc0*/  FMUL R89, R184, R89 ;  /* 0x00000059b8597220 */ /* 0x000fe20000400000 */
[----:B------:R-:W-:Y:S01]  /*8cd0*/  F2FP.F16.F32.PACK_AB R114, R117, R116 ;  /* 0x000000747572723e */ /* 0x000fe200000000ff */
[C---:B------:R-:W-:Y:S01]  /*8ce0*/  FFMA R119, R185.reuse, R201, R119 ;  /* 0x000000c9b9777223 */ /* 0x040fe20000000077 */
[C---:B------:R-:W-:Y:S01]  /*8cf0*/  FFMA R88, R185.reuse, R174, R88 ;  /* 0x000000aeb9587223 */ /* 0x040fe20000000058 */
[----:B------:R-:W-:Y:S01]  /*8d00*/  FFMA R89, R185, R175, R89 ;  /* 0x000000afb9597223 */ /* 0x000fe20000000059 */
[----:B-1----:R-:W-:Y:S01]  /*8d10*/  IADD3 R248, PT, PT, R252, 0x5110, RZ ;  /* 0x00005110fcf87810 */ /* 0x002fe20007ffe0ff */
[C---:B------:R-:W-:Y:S01]  /*8d20*/  FMUL R90, R184.reuse, R90 ;  /* 0x0000005ab85a7220 */ /* 0x040fe20000400000 */
[----:B------:R-:W-:Y:S01]  /*8d30*/  F2FP.F16.F32.PACK_AB R115, R119, R118 ;  /* 0x000000767773723e */ /* 0x000fe200000000ff */
[----:B------:R-:W-:Y:S01]  /*8d40*/  FMUL R91, R184, R91 ;  /* 0x0000005bb85b7220 */ /* 0x000fe20000400000 */
[----:B------:R-:W-:Y:S01]  /*8d50*/  F2FP.F16.F32.PACK_AB R88, R89, R88 ;  /* 0x000000585958723e */ /* 0x000fe200000000ff */
[----:B------:R-:W-:Y:S01]  /*8d60*/  FFMA R90, R185, R180, R90 ;  /* 0x000000b4b95a7223 */ /* 0x000fe2000000005a */
[----:B------:R-:W-:Y:S01]  /*8d70*/  @P1 IADD3 R248, PT, PT, R157, 0x4ff0, RZ ;  /* 0x00004ff09df81810 */ /* 0x000fe20007ffe0ff */
[----:B------:R-:W-:Y:S01]  /*8d80*/  FFMA R91, R185, R181, R91 ;  /* 0x000000b5b95b7223 */ /* 0x000fe2000000005b */
[----:B------:R-:W-:Y:S01]  /*8d90*/  IADD3 R249, PT, PT, R252, 0x6110, RZ ;  /* 0x00006110fcf97810 */ /* 0x000fe20007ffe0ff */
[C---:B------:R-:W-:Y:S01]  /*8da0*/  FMUL R92, R184.reuse, R92 ;  /* 0x0000005cb85c7220 */ /* 0x040fe20000400000 */
[----:B------:R-:W-:Y:S01]  /*8db0*/  @P1 IADD3 R249, PT, PT, R157, 0x5ff0, RZ ;  /* 0x00005ff09df91810 */ /* 0x000fe20007ffe0ff */
[----:B------:R-:W-:Y:S01]  /*8dc0*/  FMUL R93, R184, R93 ;  /* 0x0000005db85d7220 */ /* 0x000fe20000400000 */
[----:B------:R-:W-:Y:S01]  /*8dd0*/  F2FP.F16.F32.PACK_AB R89, R91, R90 ;  /* 0x0000005a5b59723e */ /* 0x000fe200000000ff */
[C---:B------:R-:W-:Y:S01]  /*8de0*/  FFMA R92, R185.reuse, R202, R92 ;  /* 0x000000cab95c7223 */ /* 0x040fe2000000005c */
[----:B------:R-:W-:Y:S01]  /*8df0*/  IADD3 R250, PT, PT, R252, 0x7110, RZ ;  /* 0x00007110fcfa7810 */ /* 0x000fe20007ffe0ff */
[----:B------:R-:W-:Y:S01]  /*8e00*/  FFMA R93, R185, R203, R93 ;  /* 0x000000cbb95d7223 */ /* 0x000fe2000000005d */
[----:B------:R-:W-:Y:S01]  /*8e10*/  @P1 IADD3 R250, PT, PT, R157, 0x6ff0, RZ ;  /* 0x00006ff09dfa1810 */ /* 0x000fe20007ffe0ff */
[----:B------:R-:W-:Y:S01]  /*8e20*/  FMUL R94, R184, R94 ;  /* 0x0000005eb85e7220 */ /* 0x000fe20000400000 */
[----:B------:R-:W-:Y:S01]  /*8e30*/  IADD3 R251, PT, PT, R252, 0x8110, RZ ;  /* 0x00008110fcfb7810 */ /* 0x000fe20007ffe0ff */
[C---:B------:R-:W-:Y:S01]  /*8e40*/  FMUL R95, R184.reuse, R95 ;  /* 0x0000005fb85f7220 */ /* 0x040fe20000400000 */
[----:B------:R-:W-:Y:S01]  /*8e50*/  F2FP.F16.F32.PACK_AB R90, R93, R92 ;  /* 0x0000005c5d5a723e */ /* 0x000fe200000000ff */
[----:B------:R-:W-:Y:S01]  /*8e60*/  FFMA R94, R185, R204, R94 ;  /* 0x000000ccb95e7223 */ /* 0x000fe2000000005e */
[----:B------:R-:W-:Y:S01]  /*8e70*/  @P1 IADD3 R251, PT, PT, R157, 0x7ff0, RZ ;  /* 0x00007ff09dfb1810 */ /* 0x000fe20007ffe0ff */
[----:B------:R-:W-:Y:S01]  /*8e80*/  FFMA R95, R185, R205, R95 ;  /* 0x000000cdb95f7223 */ /* 0x000fe2000000005f */
[C---:B------:R-:W-:Y:S01]  /*8e90*/  FMUL R96, R184.reuse, R96 ;  /* 0x00000060b8607220 */ /* 0x040fe20000400000 */
[C---:B------:R-:W-:Y:S01]  /*8ea0*/  FMUL R97, R184.reuse, R97 ;  /* 0x00000061b8617220 */ /* 0x040fe20000400000 */
[C---:B------:R-:W-:Y:S01]  /*8eb0*/  FMUL R98, R184.reuse, R98 ;  /* 0x00000062b8627220 */ /* 0x040fe20000400000 */
[C---:B------:R-:W-:Y:S01]  /*8ec0*/  FMUL R99, R184.reuse, R99 ;  /* 0x00000063b8637220 */ /* 0x040fe20000400000 */
[----:B------:R-:W-:Y:S01]  /*8ed0*/  F2FP.F16.F32.PACK_AB R91, R95, R94 ;  /* 0x0000005e5f5b723e */ /* 0x000fe200000000ff */
[C---:B------:R-:W-:Y:S01]  /*8ee0*/  FFMA R96, R185.reuse, R164, R96 ;  /* 0x000000a4b9607223 */ /* 0x040fe20000000060 */
[C---:B------:R-:W-:Y:S01]  /*8ef0*/  FMUL R100, R184.reuse, R100 ;  /* 0x00000064b8647220 */ /* 0x040fe20000400000 */
[C---:B------:R-:W-:Y:S01]  /*8f00*/  FFMA R97, R185.reuse, R165, R97 ;  /* 0x000000a5b9617223 */ /* 0x040fe20000000061 */
[C---:B------:R-:W-:Y:S01]  /*8f10*/  FFMA R98, R185.reuse, R182, R98 ;  /* 0x000000b6b9627223 */ /* 0x040fe20000000062 */
[C---:B------:R-:W-:Y:S01]  /*8f20*/  FFMA R99, R185.reuse, R183, R99 ;  /* 0x000000b7b9637223 */ /* 0x040fe20000000063 */
[----:B------:R-:W-:Y:S01]  /*8f30*/  FFMA R100, R185, R206, R100 ;  /* 0x000000ceb9647223 */ /* 0x000fe20000000064 */
[C---:B------:R-:W-:Y:S01]  /*8f40*/  FMUL R101, R184.reuse, R101 ;  /* 0x00000065b8657220 */ /* 0x040fe20000400000 */
[----:B------:R-:W-:Y:S01]  /*8f50*/  F2FP.F16.F32.PACK_AB R96, R97, R96 ;  /* 0x000000606160723e */ /* 0x000fe200000000ff */
[C---:B------:R-:W-:Y:S01]  /*8f60*/  FMUL R102, R184.reuse, R102 ;  /* 0x00000066b8667220 */ /* 0x040fe20000400000 */
[----:B------:R-:W-:Y:S01]  /*8f70*/  F2FP.F16.F32.PACK_AB R97, R99, R98 ;  /* 0x000000626361723e */ /* 0x000fe200000000ff */
[C---:B------:R-:W-:Y:S01]  /*8f80*/  FFMA R101, R185.reuse, R207, R101 ;  /* 0x000000cfb9657223 */ /* 0x040fe20000000065 */
[C---:B------:R-:W-:Y:S01]  /*8f90*/  FMUL R103, R184.reuse, R103 ;  /* 0x00000067b8677220 */ /* 0x040fe20000400000 */
[----:B------:R-:W-:Y:S01]  /*8fa0*/  FFMA R102, R185, R208, R102 ;  /* 0x000000d0b9667223 */ /* 0x000fe20000000066 */
[C---:B------:R-:W-:Y:S01]  /*8fb0*/  FMUL R72, R184.reuse, R72 ;  /* 0x00000048b8487220 */ /* 0x040fe20000400000 */
[C---:B------:R-:W-:Y:S01]  /*8fc0*/  FMUL R73, R184.reuse, R73 ;  /* 0x00000049b8497220 */ /* 0x040fe20000400000 */
[----:B------:R-:W-:Y:S01]  /*8fd0*/  F2FP.F16.F32.PACK_AB R98, R101, R100 ;  /* 0x000000646562723e */ /* 0x000fe200000000ff */
[C---:B------:R-:W-:Y:S01]  /*8fe0*/  FFMA R103, R185.reuse, R209, R103 ;  /* 0x000000d1b9677223 */ /* 0x040fe20000000067 */
[C---:B------:R-:W-:Y:S01]  /*8ff0*/  FFMA R72, R185.reuse, R166, R72 ;  /* 0x000000a6b9487223 */ /* 0x040fe20000000048 */
[----:B------:R-:W-:Y:S01]  /*9000*/  FFMA R73, R185, R167, R73 ;  /* 0x000000a7b9497223 */ /* 0x000fe20000000049 */
[C---:B------:R-:W-:Y:S01]  /*9010*/  FMUL R74, R184.reuse, R74 ;  /* 0x0000004ab84a7220 */ /* 0x040fe20000400000 */
[C---:B------:R-:W-:Y:S01]  /*9020*/  FMUL R75, R184.reuse, R75 ;  /* 0x0000004bb84b7220 */ /* 0x040fe20000400000 */
[----:B------:R-:W-:Y:S01]  /*9030*/  F2FP.F16.F32.PACK_AB R99, R103, R102 ;  /* 0x000000666763723e */ /* 0x000fe200000000ff */
[C---:B------:R-:W-:Y:S01]  /*9040*/  FMUL R76, R184.reuse, R76 ;  /* 0x0000004cb84c7220 */ /* 0x040fe20000400000 */
[----:B------:R-:W-:Y:S01]  /*9050*/  F2FP.F16.F32.PACK_AB R72, R73, R72 ;  /* 0x000000484948723e */ /* 0x000fe200000000ff */
[C---:B------:R-:W-:Y:S01]  /*9060*/  FFMA R74, R185.reuse, R186, R74 ;  /* 0x000000bab94a7223 */ /* 0x040fe2000000004a */
[C---:B------:R-:W-:Y:S01]  /*9070*/  FFMA R75, R185.reuse, R187, R75 ;  /* 0x000000bbb94b7223 */ /* 0x040fe2000000004b */
[----:B------:R-:W-:Y:S01]  /*9080*/  FFMA R76, R185, R210, R76 ;  /* 0x000000d2b94c7223 */ /* 0x000fe2000000004c */
[C---:B------:R-:W-:Y:S01]  /*9090*/  FMUL R77, R184.reuse, R77 ;  /* 0x0000004db84d7220 */ /* 0x040fe20000400000 */
        /* <DEDUP_REMOVED lines=66> */
[--C-:B----4-:R-:W-:Y:S02]  /*94c0*/  HADD2.F32 R176, -RZ, R228.reuse.H0_H0 ;  /* 0x200000e4ffb07230 */ /* 0x110fe40000004100 */
[C---:B------:R-:W-:Y:S01]  /*94d0*/  FMUL R40, R184.reuse, R40 ;  /* 0x00000028b8287220 */ /* 0x040fe20000400000 */
[----:B------:R-:W-:Y:S01]  /*94e0*/  F2FP.F16.F32.PACK_AB R66, R69, R68 ;  /* 0x000000444542723e */ /* 0x000fe200000000ff */
[----:B------:R-:W-:Y:S01]  /*94f0*/  HADD2.F32 R177, -RZ, R228.H1_H1 ;  /* 0x300000e4ffb17230 */ /* 0x000fe20000004100 */
[----:B------:R-:W-:Y:S01]  /*9500*/  F2FP.F16.F32.PACK_AB R67, R71, R70 ;  /* 0x000000464743723e */ /* 0x000fe200000000ff */
[C---:B------:R-:W-:Y:S01]  /*9510*/  FFMA R40, R185.reuse, R176, R40 ;  /* 0x000000b0b9287223 */ /* 0x040fe20000000028 */
[--C-:B--2---:R-:W-:Y:S02]  /*9520*/  HADD2.F32 R194, -RZ, R226.reuse.H0_H0 ;  /* 0x200000e2ffc27230 */ /* 0x104fe40000004100 */
[C---:B------:R-:W-:Y:S01]  /*9530*/  FMUL R41, R184.reuse, R41 ;  /* 0x00000029b8297220 */ /* 0x040fe20000400000 */
[----:B------:R-:W-:Y:S02]  /*9540*/  HADD2.F32 R195, -RZ, R226.H1_H1 ;  /* 0x300000e2ffc37230 */ /* 0x000fe40000004100 */
[C---:B------:R-:W-:Y:S01]  /*9550*/  FMUL R42, R184.reuse, R42 ;  /* 0x0000002ab82a7220 */ /* 0x040fe20000400000 */
[--C-:B---3--:R-:W-:Y:S02]  /*9560*/  HADD2.F32 R226, -RZ, R227.reuse.H0_H0 ;  /* 0x200000e3ffe27230 */ /* 0x108fe40000004100 */
[C---:B------:R-:W-:Y:S01]  /*9570*/  FFMA R41, R185.reuse, R177, R41 ;  /* 0x000000b1b9297223 */ /* 0x040fe20000000029 */
[C---:B------:R-:W-:Y:S01]  /*9580*/  FMUL R43, R184.reuse, R43 ;  /* 0x0000002bb82b7220 */ /* 0x040fe20000400000 */
[----:B------:R-:W-:Y:S01]  /*9590*/  FFMA R42, R185, R194, R42 ;  /* 0x000000c2b92a7223 */ /* 0x000fe2000000002a */
[----:B------:R-:W-:Y:S02]  /*95a0*/  HADD2.F32 R227, -RZ, R227.H1_H1 ;  /* 0x300000e3ffe37230 */ /* 0x000fe40000004100 */
[C---:B------:R-:W-:Y:S01]  /*95b0*/  FMUL R44, R184.reuse, R44 ;  /* 0x0000002cb82c7220 */ /* 0x040fe20000400000 */
[----:B------:R-:W-:Y:S01]  /*95c0*/  F2FP.F16.F32.PACK_AB R40, R41, R40 ;  /* 0x000000282928723e */ /* 0x000fe200000000ff */
[C---:B------:R-:W-:Y:S01]  /*95d0*/  FFMA R43, R185.reuse, R195, R43 ;  /* 0x000000c3b92b7223 */ /* 0x040fe2000000002b */
[--C-:B-----5:R-:W-:Y:S02]  /*95e0*/  HADD2.F32 R228, -RZ, R229.reuse.H0_H0 ;  /* 0x200000e5ffe47230 */ /* 0x120fe40000004100 */
[----:B------:R-:W-:Y:S01]  /*95f0*/  FFMA R44, R185, R226, R44 ;  /* 0x000000e2b92c7223 */ /* 0x000fe2000000002c */
[C---:B------:R-:W-:Y:S01]  /*9600*/  FMUL R45, R184.reuse, R45 ;  /* 0x0000002db82d7220 */ /* 0x040fe20000400000 */
[----:B------:R-:W-:Y:S01]  /*9610*/  HADD2.F32 R229, -RZ, R229.H1_H1 ;  /* 0x300000e5ffe57230 */ /* 0x000fe20000004100 */
[----:B------:R-:W-:Y:S01]  /*9620*/  F2FP.F16.F32.PACK_AB R41, R43, R42 ;  /* 0x0000002a2b29723e */ /* 0x000fe200000000ff */
[C---:B------:R-:W-:Y:S01]  /*9630*/  FMUL R46, R184.reuse, R46 ;  /* 0x0000002eb82e7220 */ /* 0x040fe20000400000 */
[C---:B------:R-:W-:Y:S01]  /*9640*/  FFMA R45, R185.reuse, R227, R45 ;  /* 0x000000e3b92d7223 */ /* 0x040fe2000000002d */
[C---:B------:R-:W-:Y:S01]  /*9650*/  FMUL R47, R184.reuse, R47 ;  /* 0x0000002fb82f7220 */ /* 0x040fe20000400000 */
[C---:B------:R-:W-:Y:S01]  /*9660*/  FMUL R48, R184.reuse, R48 ;  /* 0x00000030b8307220 */ /* 0x040fe20000400000 */
[----:B------:R-:W-:Y:S01]  /*9670*/  FFMA R46, R185, R228, R46 ;  /* 0x000000e4b92e7223 */ /* 0x000fe2000000002e */
[--C-:B------:R-:W-:Y:S01]  /*9680*/  HADD2.F32 R162, -RZ, R232.reuse.H0_H0 ;  /* 0x200000e8ffa27230 */ /* 0x100fe20000004100 */
[----:B------:R-:W-:Y:S01]  /*9690*/  F2FP.F16.F32.PACK_AB R42, R45, R44 ;  /* 0x0000002c2d2a723e */ /* 0x000fe200000000ff */
[C---:B------:R-:W-:Y:S01]  /*96a0*/  FFMA R47, R185.reuse, R229, R47 ;  /* 0x000000e5b92f7223 */ /* 0x040fe2000000002f */
[----:B------:R-:W-:Y:S02]  /*96b0*/  HADD2.F32 R163, -RZ, R232.H1_H1 ;  /* 0x300000e8ffa37230 */ /* 0x000fe40000004100 */
[C---:B------:R-:W-:Y:S01]  /*96c0*/  FMUL R49, R184.reuse, R49 ;  /* 0x00000031b8317220 */ /* 0x040fe20000400000 */
[----:B------:R-:W-:Y:S01]  /*96d0*/  FFMA R48, R185, R162, R48 ;  /* 0x000000a2b9307223 */ /* 0x000fe20000000030 */
[--C-:B------:R-:W-:Y:S01]  /*96e0*/  HADD2.F32 R196, -RZ, R230.reuse.H0_H0 ;  /* 0x200000e6ffc47230 */ /* 0x100fe20000004100 */
[----:B------:R-:W-:Y:S01]  /*96f0*/  F2FP.F16.F32.PACK_AB R43, R47, R46 ;  /* 0x0000002e2f2b723e */ /* 0x000fe200000000ff */
[----:B------:R-:W-:Y:S01]  /*9700*/  FFMA R49, R185, R163, R49 ;  /* 0x000000a3b9317223 */ /* 0x000fe20000000031 */
[C---:B------:R-:W-:Y:S01]  /*9710*/  FMUL R50, R184.reuse, R50 ;  /* 0x00000032b8327220 */ /* 0x040fe20000400000 */
[----:B------:R-:W-:Y:S02]  /*9720*/  HADD2.F32 R197, -RZ, R230.H1_H1 ;  /* 0x300000e6ffc57230 */ /* 0x000fe40000004100 */
[C---:B------:R-:W-:Y:S01]  /*9730*/  FMUL R51, R184.reuse, R51 ;  /* 0x00000033b8337220 */ /* 0x040fe20000400000 */
[--C-:B------:R-:W-:Y:S01]  /*9740*/  HADD2.F32 R230, -RZ, R231.reuse.H0_H0 ;  /* 0x200000e7ffe67230 */ /* 0x100fe20000004100 */
[----:B------:R-:W-:Y:S01]  /*9750*/  F2FP.F16.F32.PACK_AB R48, R49, R48 ;  /* 0x000000303130723e */ /* 0x000fe200000000ff */
[C---:B------:R-:W-:Y:S01]  /*9760*/  FFMA R50, R185.reuse, R196, R50 ;  /* 0x000000c4b9327223 */ /* 0x040fe20000000032 */
        /* <DEDUP_REMOVED lines=15> */
[----:B------:R-:W-:Y:S02]  /*9860*/  HADD2.F32 R179, -RZ, R236.H1_H1 ;  /* 0x300000ecffb37230 */ /* 0x000fe40000004100 */
[C---:B------:R-:W-:Y:S01]  /*9870*/  FMUL R24, R184.reuse, R24 ;  /* 0x00000018b8187220 */ /* 0x040fe20000400000 */
[--C-:B------:R-:W-:Y:S02]  /*9880*/  HADD2.F32 R198, -RZ, R234.reuse.H0_H0 ;  /* 0x200000eaffc67230 */ /* 0x100fe40000004100 */
[C---:B------:R-:W-:Y:S01]  /*9890*/  FMUL R25, R184.reuse, R25 ;  /* 0x00000019b8197220 */ /* 0x040fe20000400000 */
[----:B------:R-:W-:Y:S01]  /*98a0*/  F2FP.F16.F32.PACK_AB R51, R55, R54 ;  /* 0x000000363733723e */ /* 0x000fe200000000ff */
[C---:B------:R-:W-:Y:S01]  /*98b0*/  FFMA R24, R185.reuse, R178, R24 ;  /* 0x000000b2b9187223 */ /* 0x040fe20000000018 */
[----:B------:R-:W-:Y:S02]  /*98c0*/  HADD2.F32 R199, -RZ, R234.H1_H1 ;  /* 0x300000eaffc77230 */ /* 0x000fe40000004100 */
[C---:B------:R-:W-:Y:S01]  /*98d0*/  FFMA R25, R185.reuse, R179, R25 ;  /* 0x000000b3b9197223 */ /* 0x040fe20000000019 */
[C---:B------:R-:W-:Y:S01]  /*98e0*/  FMUL R26, R184.reuse, R26 ;  /* 0x0000001ab81a7220 */ /* 0x040fe20000400000 */
[--C-:B------:R-:W-:Y:S02]  /*98f0*/  HADD2.F32 R234, -RZ, R235.reuse.H0_H0 ;  /* 0x200000ebffea7230 */ /* 0x100fe40000004100 */
[C---:B------:R-:W-:Y:S01]  /*9900*/  FMUL R27, R184.reuse, R27 ;  /* 0x0000001bb81b7220 */ /* 0x040fe20000400000 */
[----:B------:R-:W-:Y:S02]  /*9910*/  HADD2.F32 R235, -RZ, R235.H1_H1 ;  /* 0x300000ebffeb7230 */ /* 0x000fe40000004100 */
[C---:B------:R-:W-:Y:S01]  /*9920*/  FFMA R26, R185.reuse, R198, R26 ;  /* 0x000000c6b91a7223 */ /* 0x040fe2000000001a */
[C---:B------:R-:W-:Y:S01]  /*9930*/  FMUL R28, R184.reuse, R28 ;  /* 0x0000001cb81c7220 */ /* 0x040fe20000400000 */
[C---:B------:R-:W-:Y:S01]  /*9940*/  FFMA R27, R185.reuse, R199, R27 ;  /* 0x000000c7b91b7223 */ /* 0x040fe2000000001b */
[--C-:B------:R-:W-:Y:S02]  /*9950*/  HADD2.F32 R236, -RZ, R237.reuse.H0_H0 ;  /* 0x200000edffec7230 */ /* 0x100fe40000004100 */
[C---:B------:R-:W-:Y:S01]  /*9960*/  FMUL R29, R184.reuse, R29 ;  /* 0x0000001db81d7220 */ /* 0x040fe20000400000 */
[C---:B------:R-:W-:Y:S01]  /*9970*/  FFMA R28, R185.reuse, R234, R28 ;  /* 0x000000eab91c7223 */ /* 0x040fe2000000001c */
[----:B------:R-:W-:Y:S02]  /*9980*/  HADD2.F32 R237, -RZ, R237.H1_H1 ;  /* 0x300000edffed7230 */ /* 0x000fe40000004100 */
[C---:B------:R-:W-:Y:S01]  /*9990*/  FMUL R30, R184.reuse, R30 ;  /* 0x0000001eb81e7220 */ /* 0x040fe20000400000 */
[C---:B------:R-:W-:Y:S01]  /*99a0*/  FFMA R29, R185.reuse, R235, R29 ;  /* 0x000000ebb91d7223 */ /* 0x040fe2000000001d */
[C---:B------:R-:W-:Y:S01]  /*99b0*/  FMUL R31, R184.reuse, R31 ;  /* 0x0000001fb81f7220 */ /* 0x040fe20000400000 */
[----:B------:R-:W-:Y:S02]  /*99c0*/  HADD2.F32 R174, -RZ, R240.H0_H0 ;  /* 0x200000f0ffae7230 */ /* 0x000fe40000004100 */
[C---:B------:R-:W-:Y:S01]  /*99d0*/  FFMA R30, R185.reuse, R236, R30 ;  /* 0x000000ecb91e7223 */ /* 0x040fe2000000001e */
[C---:B------:R-:W-:Y:S01]  /*99e0*/  FMUL R32, R184.reuse, R32 ;  /* 0x00000020b8207220 */ /* 0x040fe20000400000 */
[C---:B------:R-:W-:Y:S01]  /*99f0*/  FFMA R31, R185.reuse, R237, R31 ;  /* 0x000000edb91f7223 */ /* 0x040fe2000000001f */
[--C-:B------:R-:W-:Y:S02]  /*9a00*/  HADD2.F32 R155, -RZ, R242.reuse.H0_H0 ;  /* 0x200000f2ff9b7230 */ /* 0x100fe40000004100 */
[C---:B------:R-:W-:Y:S01]  /*9a10*/  FMUL R33, R184.reuse, R33 ;  /* 0x00000021b8217220 */ /* 0x040fe20000400000 */
[----:B------:R-:W-:Y:S02]  /*9a20*/  HADD2.F32 R156, -RZ, R242.H1_H1 ;  /* 0x300000f2ff9c7230 */ /* 0x000fe40000004100 */
[C---:B------:R-:W-:Y:S01]  /*9a30*/  FFMA R32, R185.reuse, R174, R32 ;  /* 0x000000aeb9207223 */ /* 0x040fe20000000020 */
[----:B------:R-:W2:Y:S01]  /*9a40*/  LDL.LU R242, [R1+0x58] ;  /* 0x0000580001f27983 */ /* 0x000ea20000300800 */
[----:B------:R-:W-:Y:S02]  /*9a50*/  HADD2.F32 R158, -RZ, R243.H1_H1 ;  /* 0x300000f3ff9e7230 */ /* 0x000fe40000004100 */
[C---:B------:R-:W-:Y:S01]  /*9a60*/  FMUL R34, R184.reuse, R34 ;  /* 0x00000022b8227220 */ /* 0x040fe20000400000 */
[----:B------:R-:W-:Y:S02]  /*9a70*/  HADD2.F32 R175, -RZ, R240.H1_H1 ;  /* 0x300000f0ffaf7230 */ /* 0x000fe40000004100 */
[C---:B------:R-:W-:Y:S01]  /*9a80*/  FMUL R35, R184.reuse, R35 ;  /* 0x00000023b8237220 */ /* 0x040fe20000400000 */
[--C-:B------:R-:W-:Y:S02]  /*9a90*/  HADD2.F32 R200, -RZ, R238.reuse.H0_H0 ;  /* 0x200000eeffc87230 */ /* 0x100fe40000004100 */
[C---:B------:R-:W-:Y:S01]  /*9aa0*/  FMUL R36, R184.reuse, R36 ;  /* 0x00000024b8247220 */ /* 0x040fe20000400000 */
[----:B------:R-:W-:Y:S02]  /*9ab0*/  HADD2.F32 R201, -RZ, R238.H1_H1 ;  /* 0x300000eeffc97230 */ /* 0x000fe40000004100 */
[C---:B------:R-:W-:Y:S01]  /*9ac0*/  FFMA R33, R185.reuse, R175, R33 ;  /* 0x000000afb9217223 */ /* 0x040fe20000000021 */
[--C-:B------:R-:W-:Y:S02]  /*9ad0*/  HADD2.F32 R238, -RZ, R239.reuse.H0_H0 ;  /* 0x200000efffee7230 */ /* 0x100fe40000004100 */
[C---:B------:R-:W-:Y:S01]  /*9ae0*/  FFMA R34, R185.reuse, R200, R34 ;  /* 0x000000c8b9227223 */ /* 0x040fe20000000022 */
[----:B------:R-:W-:Y:S02]  /*9af0*/  HADD2.F32 R239, -RZ, R239.H1_H1 ;  /* 0x300000efffef7230 */ /* 0x000fe40000004100 */
[----:B------:R-:W-:Y:S01]  /*9b00*/  FFMA R35, R185, R201, R35 ;  /* 0x000000c9b9237223 */ /* 0x000fe20000000023 */
[----:B------:R-:W-:Y:S01]  /*9b10*/  F2FP.F16.F32.PACK_AB R32, R33, R32 ;  /* 0x000000202120723e */ /* 0x000fe200000000ff */
[----:B------:R-:W-:Y:S01]  /*9b20*/  FFMA R36, R185, R238, R36 ;  /* 0x000000eeb9247223 */ /* 0x000fe20000000024 */
[C---:B------:R-:W-:Y:S01]  /*9b30*/  FMUL R37, R184.reuse, R37 ;  /* 0x00000025b8257220 */ /* 0x040fe20000400000 */
[--C-:B------:R-:W-:Y:S01]  /*9b40*/  HADD2.F32 R240, -RZ, R241.reuse.H0_H0 ;  /* 0x200000f1fff07230 */ /* 0x100fe20000004100 */
[----:B------:R-:W-:Y:S01]  /*9b50*/  F2FP.F16.F32.PACK_AB R33, R35, R34 ;  /* 0x000000222321723e */ /* 0x000fe200000000ff */
[C---:B------:R-:W-:Y:S01]  /*9b60*/  FMUL R38, R184.reuse, R38 ;  /* 0x00000026b8267220 */ /* 0x040fe20000400000 */
[C---:B------:R-:W-:Y:S01]  /*9b70*/  FFMA R37, R185.reuse, R239, R37 ;  /* 0x000000efb9257223 */ /* 0x040fe20000000025 */
[----:B------:R-:W-:Y:S02]  /*9b80*/  HADD2.F32 R241, -RZ, R241.H1_H1 ;  /* 0x300000f1fff17230 */ /* 0x000fe40000004100 */
[C---:B------:R-:W-:Y:S01]  /*9b90*/  FMUL R39, R184.reuse, R39 ;  /* 0x00000027b8277220 */ /* 0x040fe20000400000 */
[----:B------:R-:W-:Y:S01]  /*9ba0*/  FFMA R38, R185, R240, R38 ;  /* 0x000000f0b9267223 */ /* 0x000fe20000000026 */
[C---:B------:R-:W-:Y:S01]  /*9bb0*/  FMUL R7, R184.reuse, R7 ;  /* 0x00000007b8077220 */ /* 0x040fe20000400000 */
[----:B------:R-:W-:Y:S01]  /*9bc0*/  F2FP.F16.F32.PACK_AB R34, R37, R36 ;  /* 0x000000242522723e */ /* 0x000fe200000000ff */
[----:B------:R-:W-:Y:S01]  /*9bd0*/  FFMA R39, R185, R241, R39 ;  /* 0x000000f1b9277223 */ /* 0x000fe20000000027 */
[C---:B------:R-:W-:Y:S01]  /*9be0*/  FMUL R11, R184.reuse, R11 ;  /* 0x0000000bb80b7220 */ /* 0x040fe20000400000 */
[C---:B------:R-:W-:Y:S01]  /*9bf0*/  FMUL R15, R184.reuse, R15 ;  /* 0x0000000fb80f7220 */ /* 0x040fe20000400000 */
[----:B------:R-:W-:Y:S01]  /*9c00*/  FMUL R19, R184, R19 ;  /* 0x00000013b8137220 */ /* 0x000fe20000400000 */
[--C-:B------:R-:W-:Y:S01]  /*9c10*/  HADD2.F32 R20, -RZ, R0.reuse.H0_H0 ;  /* 0x20000000ff147230 */ /* 0x100fe20000004100 */
[----:B------:R-:W-:Y:S01]  /*9c20*/  F2FP.F16.F32.PACK_AB R35, R39, R38 ;  /* 0x000000262723723e */ /* 0x000fe200000000ff */
[----:B------:R-:W-:Y:S01]  /*9c30*/  HADD2.F32 R21, -RZ, R0.H1_H1 ;  /* 0x30000000ff157230 */ /* 0x000fe20000004100 */
[C---:B------:R-:W-:Y:S01]  /*9c40*/  IADD3 R0, PT, PT, R252.reuse, 0x1110, RZ ;  /* 0x00001110fc007810 */ /* 0x040fe20007ffe0ff */
[--C-:B------:R-:W-:Y:S01]  /*9c50*/  HADD2.F32 R153, -RZ, R2.reuse.H0_H0 ;  /* 0x20000002ff997230 */ /* 0x100fe20000004100 */
[C---:B------:R-:W-:Y:S01]  /*9c60*/  @P1 IADD3 R0, PT, PT, R157.reuse, 0xff0, RZ ;  /* 0x00000ff09d001810 */ /* 0x040fe20007ffe0ff */
[----:B------:R-:W-:Y:S01]  /*9c70*/  HADD2.F32 R154, -RZ, R2.H1_H1 ;  /* 0x30000002ff9a7230 */ /* 0x000fe20000004100 */
[C---:B------:R-:W-:Y:S01]  /*9c80*/  IADD3 R2, PT, PT, R252.reuse, 0x9110, RZ ;  /* 0x00009110fc027810 */ /* 0x040fe20007ffe0ff */
[--C-:B------:R-:W-:Y:S01]  /*9c90*/  HADD2.F32 R23, -RZ, R3.reuse.H0_H0 ;  /* 0x20000003ff177230 */ /* 0x100fe20000004100 */
[C---:B------:R-:W-:Y:S01]  /*9ca0*/  @P1 IADD3 R2, PT, PT, R157.reuse, 0x8ff0, RZ ;  /* 0x00008ff09d021810 */ /* 0x040fe20007ffe0ff */
[----:B------:R1:W-:Y:S01]  /*9cb0*/  STS.128 [R0], R244 ;  /* 0x000000f400007388 */ /* 0x0003e20000000c00 */
[----:B------:R-:W-:Y:S01]  /*9cc0*/  HADD2.F32 R152, -RZ, R3.H1_H1 ;  /* 0x30000003ff987230 */ /* 0x000fe20000004100 */
[C---:B------:R-:W-:Y:S01]  /*9cd0*/  IADD3 R3, PT, PT, R252.reuse, 0xa110, RZ ;  /* 0x0000a110fc037810 */ /* 0x040fe20007ffe0ff */
[----:B------:R-:W-:Y:S01]  /*9ce0*/  UIADD3 UR7, UPT, UPT, UR43, 0x1, URZ ;  /* 0x000000012b077890 */ /* 0x000fe2000fffe0ff */
[C---:B------:R-:W-:Y:S01]  /*9cf0*/  @P1 IADD3 R3, PT, PT, R157.reuse, 0x9ff0, RZ ;  /* 0x00009ff09d031810 */ /* 0x040fe20007ffe0ff */
[----:B------:R-:W-:Y:S01]  /*9d00*/  UIADD3 UR44, UPT, UPT, UR44, 0x1, URZ ;  /* 0x000000012c2c7890 */ /* 0x000fe2000fffe0ff */
[----:B------:R-:W-:Y:S02]  /*9d10*/  BSSY.RECONVERGENT B0, `(.L_x_99) ;  /* 0x0000094000007945 */ /* 0x000fe40003800200 */
[----:B------:R-:W-:Y:S01]  /*9d20*/  STS.128 [R252+0x2100], R136 ;  /* 0x00210088fc007388 */ /* 0x000fe20000000c00 */
[--C-:B------:R-:W-:Y:S02]  /*9d30*/  HADD2.F32 R159, -RZ, R160.reuse.H0_H0 ;  /* 0x200000a0ff9f7230 */ /* 0x100fe40000004100 */
[----:B------:R-:W-:Y:S05]  /*9d40*/  HADD2.F32 R160, -RZ, R160.H1_H1 ;  /* 0x300000a0ffa07230 */ /* 0x000fea0000004100 */
[----:B-1----:R-:W3:Y:S01]  /*9d50*/  LDL.LU R0, [R1+0x5c] ;  /* 0x00005c0001007983 */ /* 0x002ee20000300800 */
[C---:B------:R-:W-:Y:S02]  /*9d60*/  IADD3 R246, PT, PT, R252.reuse, 0x2110, RZ ;  /* 0x00002110fcf67810 */ /* 0x040fe40007ffe0ff */
[C---:B------:R-:W-:Y:S02]  /*9d70*/  @P1 IADD3 R246, PT, PT, R157.reuse, 0x1ff0, RZ ;  /* 0x00001ff09df61810 */ /* 0x040fe40007ffe0ff */
[C---:B------:R-:W-:Y:S02]  /*9d80*/  IADD3 R245, PT, PT, R252.reuse, 0x3110, RZ ;  /* 0x00003110fcf57810 */ /* 0x040fe40007ffe0ff */
[C---:B------:R-:W-:Y:S01]  /*9d90*/  @P1 IADD3 R245, PT, PT, R157.reuse, 0x2ff0, RZ ;  /* 0x00002ff09df51810 */ /* 0x040fe20007ffe0ff */
[----:B------:R-:W-:Y:S01]  /*9da0*/  STS.128 [R246], R144 ;  /* 0x00000090f6007388 */ /* 0x000fe20000000c00 */
[----:B------:R-:W-:Y:S02]  /*9db0*/  IADD3 R247, PT, PT, R252, 0x4110, RZ ;  /* 0x00004110fcf77810 */ /* 0x000fe40007ffe0ff */
[----:B------:R-:W-:Y:S01]  /*9dc0*/  @P1 IADD3 R247, PT, PT, R157, 0x3ff0, RZ ;  /* 0x00003ff09df71810 */ /* 0x000fe20007ffe0ff */
[----:B------:R-:W-:Y:S04]  /*9dd0*/  HADD2.F32 R157, -RZ, R243.H0_H0 ;  /* 0x200000f3ff9d7230 */ /* 0x000fe80000004100 */
[----:B------:R-:W-:Y:S08]  /*9de0*/  STS.128 [R252+0x3100], R120 ;  /* 0x00310078fc007388 */ /* 0x000ff00000000c00 */
[----:B------:R-:W-:Y:S08]  /*9df0*/  STS.128 [R245], R128 ;  /* 0x00000080f5007388 */ /* 0x000ff00000000c00 */
        /* <DEDUP_REMOVED lines=8> */
[----:B------:R1:W-:Y:S08]  /*9e80*/  STS.128 [R252+0x8100], R40 ;  /* 0x00810028fc007388 */ /* 0x0003f00000000c00 */
[----:B------:R4:W-:Y:S01]  /*9e90*/  STS.128 [R251], R48 ;  /* 0x00000030fb007388 */ /* 0x0009e20000000c00 */
[----:B-1----:R-:W-:Y:S02]  /*9ea0*/  F2FP.F16.F32.PACK_AB R40, R25, R24 ;  /* 0x000000181928723e */ /* 0x002fe400000000ff */
[----:B------:R-:W-:Y:S02]  /*9eb0*/  F2FP.F16.F32.PACK_AB R41, R27, R26 ;  /* 0x0000001a1b29723e */ /* 0x000fe400000000ff */
[----:B------:R-:W-:Y:S02]  /*9ec0*/  F2FP.F16.F32.PACK_AB R42, R29, R28 ;  /* 0x0000001c1d2a723e */ /* 0x000fe400000000ff */
[----:B------:R-:W-:Y:S05]  /*9ed0*/  F2FP.F16.F32.PACK_AB R43, R31, R30 ;  /* 0x0000001e1f2b723e */ /* 0x000fea00000000ff */
[----:B------:R4:W-:Y:S01]  /*9ee0*/  STS.128 [R252+0x9100], R40 ;  /* 0x00910028fc007388 */ /* 0x0009e20000000c00 */
[--C-:B--2---:R-:W-:Y:S02]  /*9ef0*/  HADD2.F32 R161, -RZ, R242.reuse.H0_H0 ;  /* 0x200000f2ffa17230 */ /* 0x104fe40000004100 */
[----:B------:R-:W-:Y:S02]  /*9f00*/  HADD2.F32 R242, -RZ, R242.H1_H1 ;  /* 0x300000f2fff27230 */ /* 0x000fe40000004100 */
[--C-:B---3--:R-:W-:Y:S02]  /*9f10*/  HADD2.F32 R243, -RZ, R0.reuse.H0_H0 ;  /* 0x20000000fff37230 */ /* 0x108fe40000004100 */
[----:B------:R-:W-:Y:S02]  /*9f20*/  HADD2.F32 R244, -RZ, R0.H1_H1 ;  /* 0x30000000fff47230 */ /* 0x000fe40000004100 */
[C---:B------:R-:W-:Y:S01]  /*9f30*/  FMUL R0, R184.reuse, R4 ;  /* 0x00000004b8007220 */ /* 0x040fe20000400000 */
[----:B------:R-:W-:Y:S01]  /*9f40*/  MOV R4, R2 ;  /* 0x0000000200047202 */ /* 0x000fe20000000f00 */
        /* <DEDUP_REMOVED lines=16> */
[C---:B------:R-:W-:Y:S01]  /*a050*/  FFMA R0, R185.reuse, R20, R0 ;  /* 0x00000014b9007223 */ /* 0x040fe20000000000 */
[C---:B------:R-:W-:Y:S01]  /*a060*/  FMUL R12, R184.reuse, R16 ;  /* 0x00000010b80c7220 */ /* 0x040fe20000400000 */
[C---:B------:R-:W-:Y:S01]  /*a070*/  FFMA R2, R185.reuse, R21, R2 ;  /* 0x00000015b9027223 */ /* 0x040fe20000000002 */
[----:B------:R-:W-:Y:S01]  /*a080*/  MOV R16, R13 ;  /* 0x0000000d00107202 */ /* 0x000fe20000000f00 */
[C---:B------:R-:W-:Y:S01]  /*a090*/  FFMA R3, R185.reuse, R23, R3 ;  /* 0x00000017b9037223 */ /* 0x040fe20000000003 */
[C---:B------:R-:W-:Y:S01]  /*a0a0*/  FMUL R13, R184.reuse, R17 ;  /* 0x00000011b80d7220 */ /* 0x040fe20000400000 */
[C---:B------:R-:W-:Y:S01]  /*a0b0*/  FFMA R7, R185.reuse, R152, R7 ;  /* 0x00000098b9077223 */ /* 0x040fe20000000007 */
[----:B------:R-:W-:Y:S01]  /*a0c0*/  MOV R17, R14 ;  /* 0x0000000e00117202 */ /* 0x000fe20000000f00 */
[C---:B------:R-:W-:Y:S01]  /*a0d0*/  FFMA R4, R185.reuse, R153, R4 ;  /* 0x00000099b9047223 */ /* 0x040fe20000000004 */
[C---:B------:R-:W-:Y:S01]  /*a0e0*/  FFMA R5, R185.reuse, R154, R5 ;  /* 0x0000009ab9057223 */ /* 0x040fe20000000005 */
[C---:B------:R-:W-:Y:S01]  /*a0f0*/  FFMA R6, R185.reuse, R155, R6 ;  /* 0x0000009bb9067223 */ /* 0x040fe20000000006 */
[C---:B------:R-:W-:Y:S01]  /*a100*/  FFMA R11, R185.reuse, R156, R11 ;  /* 0x0000009cb90b7223 */ /* 0x040fe2000000000b */
[----:B------:R4:W-:Y:S01]  /*a110*/  STS.128 [R17], R32 ;  /* 0x0000002011007388 */ /* 0x0009e20000000c00 */
[C---:B------:R-:W-:Y:S01]  /*a120*/  FFMA R8, R185.reuse, R157, R8 ;  /* 0x0000009db9087223 */ /* 0x040fe20000000008 */
[C---:B------:R-:W-:Y:S01]  /*a130*/  FFMA R9, R185.reuse, R158, R9 ;  /* 0x0000009eb9097223 */ /* 0x040fe20000000009 */
[C---:B------:R-:W-:Y:S01]  /*a140*/  FFMA R10, R185.reuse, R159, R10 ;  /* 0x0000009fb90a7223 */ /* 0x040fe2000000000a */
[----:B------:R-:W-:Y:S01]  /*a150*/  FMUL R14, R184, R18 ;  /* 0x00000012b80e7220 */ /* 0x000fe20000400000 */
[C---:B------:R-:W-:Y:S01]  /*a160*/  FFMA R15, R185.reuse, R160, R15 ;  /* 0x000000a0b90f7223 */ /* 0x040fe2000000000f */
[----:B------:R-:W-:Y:S01]  /*a170*/  F2FP.F16.F32.PACK_AB R24, R2, R0 ;  /* 0x000000000218723e */ /* 0x000fe200000000ff */
[----:B------:R-:W-:Y:S01]  /*a180*/  FFMA R12, R185, R161, R12 ;  /* 0x000000a1b90c7223 */ /* 0x000fe2000000000c */
[----:B------:R-:W-:Y:S01]  /*a190*/  F2FP.F16.F32.PACK_AB R25, R7, R3 ;  /* 0x000000030719723e */ /* 0x000fe200000000ff */
[----:B------:R-:W-:Y:S01]  /*a1a0*/  FFMA R13, R185, R242, R13 ;  /* 0x000000f2b90d7223 */ /* 0x000fe2000000000d */
[----:B------:R-:W-:Y:S01]  /*a1b0*/  F2FP.F16.F32.PACK_AB R26, R5, R4 ;  /* 0x00000004051a723e */ /* 0x000fe200000000ff */
[----:B------:R-:W-:Y:S01]  /*a1c0*/  FFMA R14, R185, R243, R14 ;  /* 0x000000f3b90e7223 */ /* 0x000fe2000000000e */
[----:B------:R-:W-:Y:S01]  /*a1d0*/  F2FP.F16.F32.PACK_AB R27, R11, R6 ;  /* 0x000000060b1b723e */ /* 0x000fe200000000ff */
[----:B------:R-:W-:Y:S01]  /*a1e0*/  FFMA R19, R185, R244, R19 ;  /* 0x000000f4b9137223 */ /* 0x000fe20000000013 */
[----:B------:R-:W-:Y:S02]  /*a1f0*/  F2FP.F16.F32.PACK_AB R8, R9, R8 ;  /* 0x000000080908723e */ /* 0x000fe400000000ff */
[----:B------:R-:W-:Y:S01]  /*a200*/  F2FP.F16.F32.PACK_AB R9, R15, R10 ;  /* 0x0000000a0f09723e */ /* 0x000fe200000000ff */
[----:B------:R4:W-:Y:S01]  /*a210*/  STS.128 [R252+0xa100], R24 ;  /* 0x00a10018fc007388 */ /* 0x0009e20000000c00 */
[----:B------:R-:W-:Y:S02]  /*a220*/  F2FP.F16.F32.PACK_AB R10, R13, R12 ;  /* 0x0000000c0d0a723e */ /* 0x000fe400000000ff */
[----:B------:R-:W-:Y:S05]  /*a230*/  F2FP.F16.F32.PACK_AB R11, R19, R14 ;  /* 0x0000000e130b723e */ /* 0x000fea00000000ff */
[----:B------:R4:W-:Y:S01]  /*a240*/  STS.128 [R16], R8 ;  /* 0x0000000810007388 */ /* 0x0009e20000000c00 */
[----:B------:R-:W-:Y:S01]  /*a250*/  @!PT LDS RZ, [RZ] ;  /* 0x00000000fffff984 */ /* 0x000fe20000000800 */
[----:B------:R-:W-:Y:S01]  /*a260*/  @!PT LDS RZ, [RZ] ;  /* 0x00000000fffff984 */ /* 0x000fe20000000800 */
[----:B------:R-:W-:Y:S01]  /*a270*/  @!PT LDS RZ, [RZ] ;  /* 0x00000000fffff984 */ /* 0x000fe20000000800 */
[----:B------:R-:W-:Y:S01]  /*a280*/  @!PT LDS RZ, [RZ] ;  /* 0x00000000fffff984 */ /* 0x000fe20000000800 */
[----:B------:R1:W-:Y:S07]  /*a290*/  MEMBAR.ALL.CTA ;  /* 0x0000000000007992 */ /* 0x0003ee0000008000 */
[----:B-1----:R-:W1:Y:S02]  /*a2a0*/  FENCE.VIEW.ASYNC.S ;  /* 0x00000000000073c6 */ /* 0x002e640000000000 */
[----:B-1----:R-:W-:Y:S06]  /*a2b0*/  BAR.SYNC.DEFER_BLOCKING 0x1, 0x80 ;  /* 0x0042000000007b1d */ /* 0x002fec0000010000 */
[----:B------:R-:W-:Y:S05]  /*a2c0*/  @P2 BRA `(.L_x_100) ;  /* 0x0000000000e02947 */ /* 0x000fea0003800000 */
[----:B------:R-:W1:Y:S01]  /*a2d0*/  LDCU.64 UR8, c[0x0][0x348] ;  /* 0x00006900ff0877ac */ /* 0x000e620008000a00 */
[----:B------:R-:W-:Y:S02]  /*a2e0*/  UIMAD UR5, UR43, 0xb000, UR4 ;  /* 0x0000b0002b0578a4 */ /* 0x000fe4000f8e0204 */
[----:B------:R-:W-:Y:S02]  /*a2f0*/  UIMAD UR61, UR47, 0xb0, URZ ;  /* 0x000000b02f3d78a4 */ /* 0x000fe4000f8e02ff */
[----:B------:R-:W-:Y:S02]  /*a300*/  USHF.L.U32 UR62, UR56, 0x7, URZ ;  /* 0x00000007383e7899 */ /* 0x000fe400080006ff */
[----:B------:R-:W-:Y:S01]  /*a310*/  UIADD3 UR60, UPT, UPT, UR5, 0x100, URZ ;  /* 0x00000100053c7890 */ /* 0x000fe2000fffe0ff */
[----:B------:R-:W-:Y:S01]  /*a320*/  UMOV UR63, UR36 ;  /* 0x00000024003f7c82 */ /* 0x000fe20008000000 */
[----:B------:R-:W-:Y:S02]  /*a330*/  UIADD3 UR33, UPT, UPT, UR61, 0x10, URZ ;  /* 0x000000103d217890 */ /* 0x000fe4000fffe0ff */
[----:B------:R-:W-:Y:S01]  /*a340*/  UIADD3 UR32, UPT, UPT, UR5, 0x1100, URZ ;  /* 0x0000110005207890 */ /* 0x000fe2000fffe0ff */
[----:B------:R-:W-:Y:S01]  /*a350*/  UMOV UR35, UR36 ;  /* 0x0000002400237c82 */ /* 0x000fe20008000000 */
[----:B-1----:R-:W-:Y:S01]  /*a360*/  UIADD3 UR68, UP0, UPT, UR8, 0x680, URZ ;  /* 0x0000068008447890 */ /* 0x002fe2000ff1e0ff */
[----:B------:R-:W-:Y:S01]  /*a370*/  UMOV UR34, UR62 ;  /* 0x0000003e00227c82 */ /* 0x000fe20008000000 */
[----:B------:R-:W-:Y:S02]  /*a380*/  UIADD3 UR29, UPT, UPT, UR61, 0x20, URZ ;  /* 0x000000203d1d7890 */ /* 0x000fe4000fffe0ff */
[----:B------:R-:W-:Y:S02]  /*a390*/  UIADD3.X UR69, UPT, UPT, URZ, UR9, URZ, UP0, !UPT ;  /* 0x00000009ff457290 */ /* 0x000fe400087fe4ff */
[----:B------:R-:W-:Y:S01]  /*a3a0*/  UIADD3 UR28, UPT, UPT, UR5, 0x2100, URZ ;  /* 0x00002100051c7890 */ /* 0x000fe2000fffe0ff */
[----:B------:R-:W-:Y:S01]  /*a3b0*/  UMOV UR31, UR36 ;  /* 0x00000024001f7c82 */ /* 0x000fe20008000000 */
[----:B------:R-:W-:Y:S01]  /*a3c0*/  UMOV UR30, UR62 ;  /* 0x0000003e001e7c82 */ /* 0x000fe20008000000 */
[----:B------:R-:W-:Y:S02]  /*a3d0*/  UIADD3 UR25, UPT, UPT, UR61, 0x30, URZ ;  /* 0x000000303d197890 */ /* 0x000fe4000fffe0ff */
[----:B------:R-:W-:Y:S02]  /*a3e0*/  UIADD3 UR24, UPT, UPT, UR5, 0x3100, URZ ;  /* 0x0000310005187890 */ /* 0x000fe4000fffe0ff */
[----:B------:R1:W-:Y:S01]  /*a3f0*/  UTMASTG.3D [UR60], [UR68] ;  /* 0x0000003c440073b5 */ /* 0x0003e20008010000 */
[----:B------:R-:W-:Y:S01]  /*a400*/  UMOV UR27, UR36 ;  /* 0x00000024001b7c82 */ /* 0x000fe20008000000 */
[----:B------:R-:W-:Y:S01]  /*a410*/  UMOV UR26, UR62 ;  /* 0x0000003e001a7c82 */ /* 0x000fe20008000000 */
[----:B------:R-:W-:Y:S02]  /*a420*/  UIADD3 UR21, UPT, UPT, UR61, 0x40, URZ ;  /* 0x000000403d157890 */ /* 0x000fe4000fffe0ff */
[----:B------:R-:W-:Y:S01]  /*a430*/  UIADD3 UR20, UPT, UPT, UR5, 0x4100, URZ ;  /* 0x0000410005147890 */ /* 0x000fe2000fffe0ff */
[----:B------:R-:W-:Y:S01]  /*a440*/  UMOV UR23, UR36 ;  /* 0x0000002400177c82 */ /* 0x000fe20008000000 */
[----:B------:R-:W-:Y:S01]  /*a450*/  UTMASTG.3D [UR32], [UR68] ;  /* 0x00000020440073b5 */ /* 0x000fe20008010000 */
[----:B------:R-:W-:Y:S01]  /*a460*/  UMOV UR22, UR62 ;  /* 0x0000003e00167c82 */ /* 0x000fe20008000000 */
[----:B------:R-:W-:Y:S02]  /*a470*/  UIADD3 UR17, UPT, UPT, UR61, 0x50, URZ ;  /* 0x000000503d117890 */ /* 0x000fe4000fffe0ff */
[----:B------:R-:W-:Y:S01]  /*a480*/  UIADD3 UR16, UPT, UPT, UR5, 0x5100, URZ ;  /* 0x0000510005107890 */ /* 0x000fe2000fffe0ff */
[----:B------:R-:W-:Y:S01]  /*a490*/  UMOV UR19, UR36 ;  /* 0x0000002400137c82 */ /* 0x000fe20008000000 */
[----:B------:R-:W-:Y:S01]  /*a4a0*/  UMOV UR18, UR62 ;  /* 0x0000003e00127c82 */ /* 0x000fe20008000000 */
[----:B------:R-:W-:Y:S01]  /*a4b0*/  UTMASTG.3D [UR28], [UR68] ;  /* 0x0000001c440073b5 */ /* 0x000fe20008010000 */
[----:B------:R-:W-:Y:S02]  /*a4c0*/  UIADD3 UR13, UPT, UPT, UR61, 0x60, URZ ;  /* 0x000000603d0d7890 */ /* 0x000fe4000fffe0ff */
[----:B------:R-:W-:Y:S01]  /*a4d0*/  UIADD3 UR12, UPT, UPT, UR5, 0x6100, URZ ;  /* 0x00006100050c7890 */ /* 0x000fe2000fffe0ff */
[----:B------:R-:W-:Y:S01]  /*a4e0*/  UMOV UR15, UR36 ;  /* 0x00000024000f7c82 */ /* 0x000fe20008000000 */
[----:B------:R-:W-:Y:S01]  /*a4f0*/  UMOV UR14, UR62 ;  /* 0x0000003e000e7c82 */ /* 0x000fe20008000000 */
[----:B------:R-:W-:Y:S01]  /*a500*/  UIADD3 UR9, UPT, UPT, UR61, 0x70, URZ ;  /* 0x000000703d097890 */ /* 0x000fe2000fffe0ff */
[----:B------:R2:W-:Y:S01]  /*a510*/  UTMASTG.3D [UR24], [UR68] ;  /* 0x00000018440073b5 */ /* 0x0005e20008010000 */
[----:B------:R-:W-:Y:S01]  /*a520*/  UIADD3 UR8, UPT, UPT, UR5, 0x7100, URZ ;  /* 0x0000710005087890 */ /* 0x000fe2000fffe0ff */
[----:B------:R-:W-:Y:S01]  /*a530*/  UMOV UR11, UR36 ;  /* 0x00000024000b7c82 */ /* 0x000fe20008000000 */
[----:B------:R-:W-:Y:S01]  /*a540*/  UMOV UR10, UR62 ;  /* 0x0000003e000a7c82 */ /* 0x000fe20008000000 */
[----:B------:R-:W-:Y:S02]  /*a550*/  UIADD3 UR65, UPT, UPT, UR61, 0x80, URZ ;  /* 0x000000803d417890 */ /* 0x000fe4000fffe0ff */
[----:B------:R-:W-:Y:S01]  /*a560*/  UIADD3 UR64, UPT, UPT, UR5, 0x8100, URZ ;  /* 0x0000810005407890 */ /* 0x000fe2000fffe0ff */
[----:B------:R3:W-:Y:S01]  /*a570*/  UTMASTG.3D [UR20], [UR68] ;  /* 0x00000014440073b5 */ /* 0x0007e20008010000 */
[----:B------:R-:W-:Y:S01]  /*a580*/  UMOV UR67, UR36 ;  /* 0x0000002400437c82 */ /* 0x000fe20008000000 */
[----:B------:R-:W-:Y:S01]  /*a590*/  UMOV UR66, UR62 ;  /* 0x0000003e00427c82 */ /* 0x000fe20008000000 */
[----:B-1----:R-:W-:Y:S01]  /*a5a0*/  UIADD3 UR60, UPT, UPT, UR5, 0xa100, URZ ;  /* 0x0000a100053c7890 */ /* 0x002fe2000fffe0ff */
[----:B------:R3:W-:Y:S01]  /*a5b0*/  UTMASTG.3D [UR16], [UR68] ;  /* 0x00000010440073b5 */ /* 0x0007e20008010000 */
[----:B------:R3:W-:Y:S01]  /*a5c0*/  UTMASTG.3D [UR12], [UR68] ;  /* 0x0000000c440073b5 */ /* 0x0007e20008010000 */
[----:B------:R3:W-:Y:S01]  /*a5d0*/  UTMASTG.3D [UR8], [UR68] ;  /* 0x00000008440073b5 */ /* 0x0007e20008010000 */
[----:B--2---:R-:W-:Y:S02]  /*a5e0*/  UIADD3 UR25, UPT, UPT, UR61, 0x90, URZ ;  /* 0x000000903d197890 */ /* 0x004fe4000fffe0ff */
[----:B------:R-:W-:Y:S02]  /*a5f0*/  UIADD3 UR24, UPT, UPT, UR5, 0x9100, URZ ;  /* 0x0000910005187890 */ /* 0x000fe4000fffe0ff */
[----:B------:R-:W-:Y:S01]  /*a600*/  UIADD3 UR61, UPT, UPT, UR61, 0xa0, URZ ;  /* 0x000000a03d3d7890 */ /* 0x000fe2000fffe0ff */
[----:B------:R3:W-:Y:S06]  /*a610*/  UTMASTG.3D [UR64], [UR68] ;  /* 0x00000040440073b5 */ /* 0x0007ec0008010000 */
[----:B------:R3:W-:Y:S02]  /*a620*/  UTMASTG.3D [UR24], [UR68] ;  /* 0x00000018440073b5 */ /* 0x0007e40008010000 */
[----:B------:R3:W-:Y:S02]  /*a630*/  UTMASTG.3D [UR60], [UR68] ;  /* 0x0000003c440073b5 */ /* 0x0007e40008010000 */
[----:B---3--:R0:W-:Y:S02]  /*a640*/  UTMACMDFLUSH ;  /* 0x00000000000079b7 */ /* 0x0081e40000000000 */
.L_x_100:
[----:B------:R-:W-:Y:S05]  /*a650*/  BSYNC.RECONVERGENT B0 ;  /* 0x0000000000007941 */ /* 0x000fea0003800200 */
.L_x_99:
[----:B------:R-:W-:Y:S04]  /*a660*/  BSSY.RECONVERGENT B0, `(.L_x_101) ;  /* 0x0000003000007945 */ /* 0x000fe80003800200 */
[----:B------:R-:W-:Y:S05]  /*a670*/  @P0 BRA `(.L_x_102) ;  /* 0x0000000000040947 */ /* 0x000fea0003800000 */
[----:B------:R-:W-:Y:S04]  /*a680*/  DEPBAR.LE SB0, 0x0 ;  /* 0x000080000000791a */ /* 0x000fe80000000000 */
.L_x_102:
[----:B------:R-:W-:Y:S05]  /*a690*/  BSYNC.RECONVERGENT B0 ;  /* 0x0000000000007941 */ /* 0x000fea0003800200 */
.L_x_101:
[----:B------:R-:W2:Y:S01]  /*a6a0*/  LDL.LU R0, [R1+0x7c] ;  /* 0x00007c0001007983 */ /* 0x000ea20000300800 */
[----:B------:R-:W-:Y:S01]  /*a6b0*/  BAR.SYNC.DEFER_BLOCKING 0x1, 0x80 ;  /* 0x0042000000007b1d */ /* 0x000fe20000010000 */
[----:B--2---:R-:W-:Y:S11]  /*a6c0*/  R2UR UR5, R0 ;  /* 0x00000000000572ca */ /* 0x004ff600000e0000 */
[----:B------:R-:W-:Y:S02]  /*a6d0*/  @!UPT UIADD3 URZ, UPT, UPT, URZ, URZ, URZ ;  /* 0x000000fffffff290 */ /* 0x000fe4000fffe0ff */
[----:B------:R-:W-:Y:S04]  /*a6e0*/  UIADD3 UR5, UPT, UPT, UR5, 0x1, URZ ;  /* 0x0000000105057890 */ /* 0x000fe8000fffe0ff */
[----:B------:R-:W-:Y:S02]  /*a6f0*/  UISETP.NE.AND UP0, UPT, UR5, URZ, UPT ;  /* 0x000000ff0500728c */ /* 0x000fe4000bf05270 */
[----:B------:R-:W-:Y:S05]  /*a700*/  MOV R0, UR5 ;  /* 0x0000000500007c02 */ /* 0x000fea0008000f00 */
[----:B------:R1:W-:Y:S02]  /*a710*/  STL [R1+0x7c], R0 ;  /* 0x00007c0001007387 */ /* 0x0003e40000100800 */
[----:B------:R-:W-:Y:S05]  /*a720*/  BRA.U !UP0, `(.L_x_103) ;  /* 0x00000001083c7547 */ /* 0x000fea000b800000 */
[----:B------:R-:W2:Y:S04]  /*a730*/  LDL.LU R2, [R1+0x74] ;  /* 0x0000740001027983 */ /* 0x000ea80000300800 */
[----:B-1----:R-:W3:Y:S02]  /*a740*/  LDL.LU R0, [R1+0x78] ;  /* 0x0000780001007983 */ /* 0x002ee40000300800 */
[----:B---3--:R-:W-:Y:S02]  /*a750*/  R2UR UR5, R0 ;  /* 0x00000000000572ca */ /* 0x008fe400000e0000 */
[----:B--2---:R-:W-:Y:S02]  /*a760*/  ISETP.NE.AND P0, PT, R2, RZ, PT ;  /* 0x000000ff0200720c */ /* 0x004fe40003f05270 */
[----:B------:R-:W1:Y:S09]  /*a770*/  S2R R2, SR_CgaCtaId ;  /* 0x0000000000027919 */ /* 0x000e720000008800 */
[----:B------:R-:W-:Y:S05]  /*a780*/  IMAD.U32 R0, RZ, RZ, UR5 ;  /* 0x00000005ff007e24 */ /* 0x000fea000f8e00ff */
[----:B------:R-:W-:Y:S01]  /*a790*/  @P0 LEA R0, R0, UR4, 0x3 ;  /* 0x0000000400000c11 */ /* 0x000fe2000f8e18ff */
[----:B------:R-:W-:Y:S04]  /*a7a0*/  UIADD3 UR4, UPT, UPT, UR5, 0x1, URZ ;  /* 0x0000000105047890 */ /* 0x000fe8000fffe0ff */
[----:B------:R-:W-:Y:S01]  /*a7b0*/  @P0 VIADD R0, R0, 0x40 ;  /* 0x0000004000000836 */ /* 0x000fe20000000000 */
[----:B------:R-:W-:Y:S04]  /*a7c0*/  UISETP.NE.AND UP0, UPT, UR4, 0x2, UPT ;  /* 0x000000020400788c */ /* 0x000fe8000bf05270 */
[----:B------:R-:W-:Y:S01]  /*a7d0*/  USEL UR4, UR4, URZ, UP0 ;  /* 0x000000ff04047287 */ /* 0x000fe20008000000 */
[----:B-1----:R-:W-:Y:S04]  /*a7e0*/  @P0 PRMT R0, R2, 0x654, R0 ;  /* 0x0000065402000816 */ /* 0x002fe80000000000 */
[----:B------:R1:W-:Y:S02]  /*a7f0*/  @P0 SYNCS.ARRIVE.TRANS64.RED.A1T0 RZ, [R0+URZ], RZ ;  /* 0x000000ff00ff09a7 */ /* 0x0003e400081004ff */
[----:B-1----:R-:W-:Y:S05]  /*a800*/  IMAD.U32 R0, RZ, RZ, UR4 ;  /* 0x00000004ff007e24 */ /* 0x002fea000f8e00ff */
[----:B------:R2:W-:Y:S02]  /*a810*/  STL [R1+0x78], R0 ;  /* 0x0000780001007387 */ /* 0x0005e40000100800 */
.L_x_103:
[----:B------:R-:W3:Y:S01]  /*a820*/  LDL.LU R5, [R1+0x70] ;  /* 0x0000700001057983 */ /* 0x000ee20000300800 */
[----:B------:R-:W-:Y:S02]  /*a830*/  UISETP.NE.AND UP1, UPT, UR44, 0x2, UPT ;  /* 0x000000022c00788c */ /* 0x000fe4000bf25270 */
[----:B------:R-:W-:Y:S01]  /*a840*/  UISETP.NE.AND UP2, UPT, UR7, 0x2, UPT ;  /* 0x000000020700788c */ /* 0x000fe2000bf45270 */
[----:B------:R-:W5:Y:S01]  /*a850*/  LDL.LU R4, [R1+0x80] ;  /* 0x0000800001047983 */ /* 0x000f620000300800 */
[----:B------:R-:W-:Y:S02]  /*a860*/  USEL UR5, URZ, 0x1, UP1 ;  /* 0x00000001ff057887 */ /* 0x000fe40008800000 */
[----:B------:R-:W-:Y:S01]  /*a870*/  UIADD3 UR47, UPT, UPT, UR41, UR45, URZ ;  /* 0x0000002d292f7290 */ /* 0x000fe2000fffe0ff */
[----:B------:R-:W4:Y:S01]  /*a880*/  LDL.LU R3, [R1+0x68] ;  /* 0x0000680001037983 */ /* 0x000f220000300800 */
[----:B------:R-:W-:Y:S02]  /*a890*/  UIADD3 UR56, UPT, UPT, UR42, UR46, URZ ;  /* 0x0000002e2a387290 */ /* 0x000fe4000fffe0ff */
[----:B------:R-:W-:Y:S01]  /*a8a0*/  USEL UR44, UR44, URZ, UP1 ;  /* 0x000000ff2c2c7287 */ /* 0x000fe20008800000 */
[----:B------:R-:W3:Y:S01]  /*a8b0*/  LDL.LU R2, [R1+0x6c] ;  /* 0x00006c0001027983 */ /* 0x000ee20000300800 */
[----:B------:R-:W-:Y:S01]  /*a8c0*/  USEL UR43, UR7, URZ, UP2 ;  /* 0x000000ff072b7287 */ /* 0x000fe20009000000 */
[----:B------:R-:W-:Y:S02]  /*a8d0*/  UMOV UR36, UR59 ;  /* 0x0000003b00247c82 */ /* 0x000fe40008000000 */
[----:B-12---:R-:W2:Y:S02]  /*a8e0*/  LDL.LU R0, [R1+0x64] ;  /* 0x0000640001007983 */ /* 0x006ea40000300800 */
[----:B--2---:R-:W-:Y:S02]  /*a8f0*/  R2UR UR8, R0 ;  /* 0x00000000000872ca */ /* 0x004fe400000e0000 */
[----:B-----5:R-:W-:Y:S02]  /*a900*/  R2UR UR11, R4 ;  /* 0x00000000040b72ca */ /* 0x020fe400000e0000 */
[----:B----4-:R-:W-:Y:S02]  /*a910*/  R2UR UR10, R3 ;  /* 0x00000000030a72ca */ /* 0x010fe400000e0000 */
[----:B---3--:R-:W-:Y:S02]  /*a920*/  R2UR UR4, R5 ;  /* 0x00000000050472ca */ /* 0x008fe400000e0000 */
[----:B------:R-:W-:Y:S07]  /*a930*/  R2UR UR9, R2 ;  /* 0x00000000020972ca */ /* 0x000fee00000e0000 */
[----:B------:R-:W-:Y:S04]  /*a940*/  UISETP.NE.AND UP0, UPT, UR11, 0x2, UPT ;  /* 0x000000020b00788c */ /* 0x000fe8000bf05270 */
[----:B------:R-:W-:Y:S02]  /*a950*/  USEL UR6, URZ, 0x1, UP0 ;  /* 0x00000001ff067887 */ /* 0x000fe40008000000 */
[----:B------:R-:W-:Y:S02]  /*a960*/  UISETP.NE.AND UP3, UPT, UR4, URZ, UPT ;  /* 0x000000ff0400728c */ /* 0x000fe4000bf65270 */
[----:B------:R-:W-:Y:S02]  /*a970*/  ULOP3.LUT UR10, UR10, UR6, URZ, 0x3c, !UPT ;  /* 0x000000060a0a7292 */ /* 0x000fe4000f8e3cff */
[----:B------:R-:W-:Y:S02]  /*a980*/  ULOP3.LUT UR9, UR9, UR5, URZ, 0x3c, !UPT ;  /* 0x0000000509097292 */ /* 0x000fe4000f8e3cff */
[----:B------:R-:W-:Y:S02]  /*a990*/  USEL UR4, URZ, 0x1, UP2 ;  /* 0x00000001ff047887 */ /* 0x000fe40009000000 */
[----:B------:R-:W-:Y:S01]  /*a9a0*/  IMAD.U32 R3, RZ, RZ, UR10 ;  /* 0x0000000aff037e24 */ /* 0x000fe2000f8e00ff */
[----:B------:R-:W-:Y:S01]  /*a9b0*/  USEL UR15, UR11, URZ, UP0 ;  /* 0x000000ff0b0f7287 */ /* 0x000fe20008000000 */
[----:B------:R-:W-:Y:S01]  /*a9c0*/  IMAD.U32 R0, RZ, RZ, UR9 ;  /* 0x00000009ff007e24 */ /* 0x000fe2000f8e00ff */
[----:B------:R-:W-:Y:S02]  /*a9d0*/  ULOP3.LUT UR8, UR8, UR4, URZ, 0x3c, !UPT ;  /* 0x0000000408087292 */ /* 0x000fe4000f8e3cff */
[----:B------:R2:W-:Y:S04]  /*a9e0*/  STL [R1+0x68], R3 ;  /* 0x0000680301007387 */ /* 0x0005e80000100800 */
[----:B------:R2:W-:Y:S01]  /*a9f0*/  STL [R1+0x6c], R0 ;  /* 0x00006c0001007387 */ /* 0x0005e20000100800 */
[----:B------:R-:W-:Y:S05]  /*aa00*/  IMAD.U32 R2, RZ, RZ, UR8 ;  /* 0x00000008ff027e24 */ /* 0x000fea000f8e00ff */
[----:B------:R2:W-:Y:S01]  /*aa10*/  STL [R1+0x64], R2 ;  /* 0x0000640201007387 */ /* 0x0005e20000100800 */
[----:B------:R-:W-:Y:S05]  /*aa20*/  BRA.U UP3, `(.L_x_104) ;  /* 0xffffffa103607547 */ /* 0x000fea000b83ffff */
[----:B------:R-:W-:-:S09]  /*aa30*/  UISETP.NE.AND UP0, UPT, UR57, URZ, UPT ;  /* 0x000000ff3900728c */ /* 0x000fd2000bf05270 */
[----:B------:R-:W-:Y:S05]  /*aa40*/  BRA.U !UP0, `(.L_x_105) ;  /* 0x00000001084c7547 */ /* 0x000fea000b800000 */
[----:B------:R-:W1:Y:S02]  /*aa50*/  LDCU.64 UR4, c[0x0][0x890] ;  /* 0x00011200ff0477ac */ /* 0x000e640008000a00 */
[----:B-1----:R-:W-:-:S04]  /*aa60*/  UISETP.NE.U32.AND UP0, UPT, UR4, URZ, UPT ;  /* 0x000000ff0400728c */ /* 0x002fc8000bf05070 */
[----:B------:R-:W-:-:S09]  /*aa70*/  UISETP.NE.AND.EX UP0, UPT, UR5, URZ, UPT, UP0 ;  /* 0x000000ff0500728c */ /* 0x000fd2000bf05300 */
[----:B------:R-:W-:Y:S05]  /*aa80*/  BRA.U UP0, `(.L_x_106) ;  /* 0x00000001000c7547 */ /* 0x000fea000b800000 */
[----:B------:R-:W-:-:S13]  /*aa90*/  FSETP.NEU.AND P0, PT, R185, RZ, PT ;  /* 0x000000ffb900720b */ /* 0x000fda0003f0d000 */
[----:B------:R-:W-:Y:S05]  /*aaa0*/  @!P0 EXIT ;  /* 0x000000000000894d */ /* 0x000fea0003800000 */
[----:B------:R-:W-:Y:S05]  /*aab0*/  BRA `(.L_x_105) ;  /* 0x0000000000307947 */ /* 0x000fea0003800000 */
.L_x_106:
[----:B--2---:R-:W2:Y:S01]  /*aac0*/  LDL.LU R0, [R1+0x60] ;  /* 0x0000600001007983 */ /* 0x004ea20000300800 */
[----:B------:R-:W-:Y:S01]  /*aad0*/  BSSY.RECONVERGENT B0, `(.L_x_105) ;  /* 0x000000a000007945 */ /* 0x000fe20003800200 */
[----:B--2---:R-:W-:-:S13]  /*aae0*/  LOP3.LUT P0, RZ, R0, 0xff, RZ, 0xc0, !PT ;  /* 0x000000ff00ff7812 */ /* 0x004fda000780c0ff */
[----:B------:R-:W-:Y:S05]  /*aaf0*/  @P0 BRA `(.L_x_107) ;  /* 0x0000000000140947 */ /* 0x000fea0003800000 */
[----:B------:R-:W1:Y:S02]  /*ab00*/  LDCU.64 UR4, c[0x0][0x888] ;  /* 0x00011100ff0477ac */ /* 0x000e640008000a00 */
[----:B-1----:R-:W-:-:S04]  /*ab10*/  ISETP.NE.U32.AND P0, PT, RZ, UR4, PT ;  /* 0x00000004ff007c0c */ /* 0x002fc8000bf05070 */
[----:B------:R-:W-:-:S13]  /*ab20*/  ISETP.NE.AND.EX P0, PT, RZ, UR5, PT, P0 ;  /* 0x00000005ff007c0c */ /* 0x000fda000bf05300 */
[----:B------:R-:W-:Y:S05]  /*ab30*/  @!P0 EXIT ;  /* 0x000000000000894d */ /* 0x000fea0003800000 */
[----:B------:R-:W-:Y:S05]  /*ab40*/  BRA `(.L_x_108) ;  /* 0x0000000000087947 */ /* 0x000fea0003800000 */
.L_x_107:
[----:B------:R-:W-:-:S13]  /*ab50*/  FSETP.NEU.AND P0, PT, R185, RZ, PT ;  /* 0x000000ffb900720b */ /* 0x000fda0003f0d000 */
[----:B------:R-:W-:Y:S05]  /*ab60*/  @!P0 EXIT ;  /* 0x000000000000894d */ /* 0x000fea0003800000 */
.L_x_108:
[----:B------:R-:W-:Y:S05]  /*ab70*/  BSYNC.RECONVERGENT B0 ;  /* 0x0000000000007941 */ /* 0x000fea0003800200 */
.L_x_105:
[----:B------:R-:W-:-:S04]  /*ab80*/  DEPBAR.LE SB0, 0x0 ;  /* 0x000080000000791a */ /* 0x000fc80000000000 */
[----:B------:R-:W-:Y:S05]  /*ab90*/  EXIT ;  /* 0x000000000000794d */ /* 0x000fea0003800000 */
.L_x_19:
[----:B--2---:R2:W3:Y:S02]  /*aba0*/  SYNCS.PHASECHK.TRANS64.TRYWAIT P0, [R2+URZ+0xb0], R3 ;  /* 0x0000b003020075a7 */ /* 0x0044e400080011ff */
[----:B---3--:R-:W-:Y:S05]  /*abb0*/  @!P0 NANOSLEEP.SYNCS 0x989680 ;  /* 0x009896800000895d */ /* 0x008fea0003900000 */
[----:B------:R-:W3:Y:S02]  /*abc0*/  @!P0 SYNCS.PHASECHK.TRANS64 P0, [R2+URZ+0xb0], R3 ;  /* 0x0000b003020085a7 */ /* 0x000ee400080010ff */
[----:B---3--:R-:W-:Y:S05]  /*abd0*/  @!P0 BRA `(.L_x_19) ;  /* 0xfffffffc00f08947 */ /* 0x008fea000383ffff */
[----:B------:R-:W-:Y:S05]  /*abe0*/  BRA `(.L_x_109) ;  /* 0xffffff6800987947 */ /* 0x000fea000383ffff */
.L_x_22:
[----:B------:R-:W-:Y:S07]  /*abf0*/  MOV R4, UR33 ;  /* 0x0000002100047c02 */ /* 0x000fee0008000f00 */
.L_x_110:
[----:B-1----:R1:W2:Y:S02]  /*ac00*/  SYNCS.PHASECHK.TRANS64.TRYWAIT P0, [R4+URZ+0x18], R2 ;  /* 0x00001802040075a7 */ /* 0x0022a400080011ff */
[----:B--2---:R-:W-:Y:S05]  /*ac10*/  @!P0 NANOSLEEP.SYNCS 0x989680 ;  /* 0x009896800000895d */ /* 0x004fea0003900000 */
[----:B------:R-:W2:Y:S02]  /*ac20*/  @!P0 SYNCS.PHASECHK.TRANS64 P0, [R4+URZ+0x18], R2 ;  /* 0x00001802040085a7 */ /* 0x000ea400080010ff */
[----:B--2---:R-:W-:Y:S05]  /*ac30*/  @!P0 BRA `(.L_x_110) ;  /* 0xfffffffc00f08947 */ /* 0x004fea000383ffff */
[----:B------:R-:W-:Y:S05]  /*ac40*/  BRA `(.L_x_21) ;  /* 0xffffff6800e07947 */ /* 0x000fea000383ffff */
.L_x_28:
[----:B------:R-:W-:Y:S07]  /*ac50*/  MOV R4, UR17 ;  /* 0x0000001100047c02 */ /* 0x000fee0008000f00 */
.L_x_111:
[----:B-1----:R1:W2:Y:S02]  /*ac60*/  SYNCS.PHASECHK.TRANS64.TRYWAIT P0, [R4+URZ+0x18], R2 ;  /* 0x00001802040075a7 */ /* 0x0022a400080011ff */
[----:B--2---:R-:W-:Y:S05]  /*ac70*/  @!P0 NANOSLEEP.SYNCS 0x989680 ;  /* 0x009896800000895d */ /* 0x004fea0003900000 */
[----:B------:R-:W2:Y:S02]  /*ac80*/  @!P0 SYNCS.PHASECHK.TRANS64 P0, [R4+URZ+0x18], R2 ;  /* 0x00001802040085a7 */ /* 0x000ea400080010ff */
[----:B--2---:R-:W-:Y:S05]  /*ac90*/  @!P0 BRA `(.L_x_111) ;  /* 0xfffffffc00f08947 */ /* 0x004fea000383ffff */
[----:B------:R-:W-:Y:S05]  /*aca0*/  BRA `(.L_x_27) ;  /* 0xffffff6c00887947 */ /* 0x000fea000383ffff */
.L_x_32:
[----:B-1----:R1:W2:Y:S02]  /*acb0*/  SYNCS.PHASECHK.TRANS64.TRYWAIT P0, [R3+URZ+0x60], R2 ;  /* 0x00006002030075a7 */ /* 0x0022a400080011ff */
[----:B--2---:R-:W-:Y:S05]  /*acc0*/  @!P0 NANOSLEEP.SYNCS 0x989680 ;  /* 0x009896800000895d */ /* 0x004fea0003900000 */
[----:B------:R-:W2:Y:S02]  /*acd0*/  @!P0 SYNCS.PHASECHK.TRANS64 P0, [R3+URZ+0x60], R2 ;  /* 0x00006002030085a7 */ /* 0x000ea400080010ff */
[----:B--2---:R-:W-:Y:S05]  /*ace0*/  @!P0 BRA `(.L_x_32) ;  /* 0xfffffffc00f08947 */ /* 0x004fea000383ffff */
[----:B------:R-:W-:Y:S05]  /*acf0*/  BRA `(.L_x_112) ;  /* 0xffffff7000187947 */ /* 0x000fea000383ffff */
.L_x_36:
[----:B------:R-:W-:-:S07]  /*ad00*/  MOV R3, UR5 ;  /* 0x0000000500037c02 */ /* 0x000fce0008000f00 */
.L_x_113:
[----:B-1----:R1:W2:Y:S02]  /*ad10*/  SYNCS.PHASECHK.TRANS64.TRYWAIT P0, [R3+URZ], R2 ;  /* 0x00000002030075a7 */ /* 0x0022a400080011ff */
[----:B--2---:R-:W-:Y:S05]  /*ad20*/  @!P0 NANOSLEEP.SYNCS 0x989680 ;  /* 0x009896800000895d */ /* 0x004fea0003900000 */
[----:B------:R-:W2:Y:S02]  /*ad30*/  @!P0 SYNCS.PHASECHK.TRANS64 P0, [R3+URZ], R2 ;  /* 0x00000002030085a7 */ /* 0x000ea400080010ff */
[----:B--2---:R-:W-:Y:S05]  /*ad40*/  @!P0 BRA `(.L_x_113) ;  /* 0xfffffffc00f08947 */ /* 0x004fea000383ffff */
[----:B------:R-:W-:Y:S05]  /*ad50*/  BRA `(.L_x_114) ;  /* 0xffffff7400bc7947 */ /* 0x000fea000383ffff */
.L_x_37:
[----:B------:R-:W-:-:S07]  /*ad60*/  MOV R3, UR5 ;  /* 0x0000000500037c02 */ /* 0x000fce0008000f00 */
.L_x_115:
[----:B-1----:R1:W2:Y:S02]  /*ad70*/  SYNCS.PHASECHK.TRANS64.TRYWAIT P0, [R3+URZ], R2 ;  /* 0x00000002030075a7 */ /* 0x0022a400080011ff */
[----:B--2---:R-:W-:Y:S05]  /*ad80*/  @!P0 NANOSLEEP.SYNCS 0x989680 ;  /* 0x009896800000895d */ /* 0x004fea0003900000 */
[----:B------:R-:W2:Y:S02]  /*ad90*/  @!P0 SYNCS.PHASECHK.TRANS64 P0, [R3+URZ], R2 ;  /* 0x00000002030085a7 */ /* 0x000ea400080010ff */
[----:B--2---:R-:W-:Y:S05]  /*ada0*/  @!P0 BRA `(.L_x_115) ;  /* 0xfffffffc00f08947 */ /* 0x004fea000383ffff */
[----:B------:R-:W-:Y:S05]  /*adb0*/  BRA `(.L_x_116) ;  /* 0xffffff7400c87947 */ /* 0x000fea000383ffff */
.L_x_40:
[----:B--2---:R2:W3:Y:S02]  /*adc0*/  SYNCS.PHASECHK.TRANS64.TRYWAIT P0, [R0+URZ+0xa0], R2 ;  /* 0x0000a002000075a7 */ /* 0x0044e400080011ff */
[----:B---3--:R-:W-:Y:S05]  /*add0*/  @!P0 NANOSLEEP.SYNCS 0x989680 ;  /* 0x009896800000895d */ /* 0x008fea0003900000 */
[----:B------:R-:W3:Y:S02]  /*ade0*/  @!P0 SYNCS.PHASECHK.TRANS64 P0, [R0+URZ+0xa0], R2 ;  /* 0x0000a002000085a7 */ /* 0x000ee400080010ff */
[----:B---3--:R-:W-:Y:S05]  /*adf0*/  @!P0 BRA `(.L_x_40) ;  /* 0xfffffffc00f08947 */ /* 0x008fea000383ffff */
[----:B------:R-:W-:Y:S05]  /*ae00*/  BRA `(.L_x_117) ;  /* 0xffffff78002c7947 */ /* 0x000fea000383ffff */
.L_x_41:
[----:B------:R-:W-:-:S07]  /*ae10*/  MOV R3, UR5 ;  /* 0x0000000500037c02 */ /* 0x000fce0008000f00 */
.L_x_118:
[----:B--2---:R2:W3:Y:S02]  /*ae20*/  SYNCS.PHASECHK.TRANS64.TRYWAIT P0, [R3+URZ+0x70], R2 ;  /* 0x00007002030075a7 */ /* 0x0044e400080011ff */
[----:B---3--:R-:W-:Y:S05]  /*ae30*/  @!P0 NANOSLEEP.SYNCS 0x989680 ;  /* 0x009896800000895d */ /* 0x008fea0003900000 */
[----:B------:R-:W3:Y:S02]  /*ae40*/  @!P0 SYNCS.PHASECHK.TRANS64 P0, [R3+URZ+0x70], R2 ;  /* 0x00007002030085a7 */ /* 0x000ee400080010ff */
[----:B---3--:R-:W-:Y:S05]  /*ae50*/  @!P0 BRA `(.L_x_118) ;  /* 0xfffffffc00f08947 */ /* 0x008fea000383ffff */
[----:B------:R-:W-:Y:S05]  /*ae60*/  BRA `(.L_x_119) ;  /* 0xffffff78003c7947 */ /* 0x000fea000383ffff */
.L_x_42:
[----:B--2---:R2:W3:Y:S02]  /*ae70*/  SYNCS.PHASECHK.TRANS64.TRYWAIT P1, [R0+URZ+0x60], R2 ;  /* 0x00006002000075a7 */ /* 0x0044e400080211ff */
[----:B---3--:R-:W-:Y:S05]  /*ae80*/  @!P1 NANOSLEEP.SYNCS 0x989680 ;  /* 0x009896800000995d */ /* 0x008fea0003900000 */
[----:B------:R-:W3:Y:S02]  /*ae90*/  @!P1 SYNCS.PHASECHK.TRANS64 P1, [R0+URZ+0x60], R2 ;  /* 0x00006002000095a7 */ /* 0x000ee400080210ff */
[----:B---3--:R-:W-:Y:S05]  /*aea0*/  @!P1 BRA `(.L_x_42) ;  /* 0xfffffffc00f09947 */ /* 0x008fea000383ffff */
[----:B------:R-:W-:Y:S05]  /*aeb0*/  BRA `(.L_x_120) ;  /* 0xffffff78006c7947 */ /* 0x000fea000383ffff */
.L_x_45:
[----:B------:R-:W-:-:S07]  /*aec0*/  MOV R2, UR5 ;  /* 0x0000000500027c02 */ /* 0x000fce0008000f00 */
.L_x_121:
[----:B--2---:R2:W3:Y:S02]  /*aed0*/  SYNCS.PHASECHK.TRANS64.TRYWAIT P0, [R2+URZ+0x70], R0 ;  /* 0x00007000020075a7 */ /* 0x0044e400080011ff */
[----:B---3--:R-:W-:Y:S05]  /*aee0*/  @!P0 NANOSLEEP.SYNCS 0x989680 ;  /* 0x009896800000895d */ /* 0x008fea0003900000 */
[----:B------:R-:W3:Y:S02]  /*aef0*/  @!P0 SYNCS.PHASECHK.TRANS64 P0, [R2+URZ+0x70], R0 ;  /* 0x00007000020085a7 */ /* 0x000ee400080010ff */
[----:B---3--:R-:W-:Y:S05]  /*af00*/  @!P0 BRA `(.L_x_121) ;  /* 0xfffffffc00f08947 */ /* 0x008fea000383ffff */
[----:B------:R-:W-:Y:S05]  /*af10*/  BRA `(.L_x_44) ;  /* 0xffffff7800c07947 */ /* 0x000fea000383ffff */
.L_x_52:
[----:B-1----:R1:W2:Y:S02]  /*af20*/  SYNCS.PHASECHK.TRANS64.TRYWAIT P1, [R3+URZ+0x60], R4 ;  /* 0x00006004030075a7 */ /* 0x0022a400080211ff */
[----:B--2---:R-:W-:Y:S05]  /*af30*/  @!P1 NANOSLEEP.SYNCS 0x989680 ;  /* 0x009896800000995d */ /* 0x004fea0003900000 */
[----:B------:R-:W2:Y:S02]  /*af40*/  @!P1 SYNCS.PHASECHK.TRANS64 P1, [R3+URZ+0x60], R4 ;  /* 0x00006004030095a7 */ /* 0x000ea400080210ff */
[----:B--2---:R-:W-:Y:S05]  /*af50*/  @!P1 BRA `(.L_x_52) ;  /* 0xfffffffc00f09947 */ /* 0x004fea000383ffff */
[----:B------:R-:W-:Y:S05]  /*af60*/  BRA `(.L_x_122) ;  /* 0xffffff8000347947 */ /* 0x000fea000383ffff */
.L_x_53:
[----:B------:R-:W-:-:S07]  /*af70*/  MOV R4, UR14 ;  /* 0x0000000e00047c02 */ /* 0x000fce0008000f00 */
.L_x_123:
[----:B-1----:R1:W2:Y:S02]  /*af80*/  SYNCS.PHASECHK.TRANS64.TRYWAIT P0, [R4+URZ+0x90], R3 ;  /* 0x00009003040075a7 */ /* 0x0022a400080011ff */
[----:B--2---:R-:W-:Y:S05]  /*af90*/  @!P0 NANOSLEEP.SYNCS 0x989680 ;  /* 0x009896800000895d */ /* 0x004fea0003900000 */
[----:B------:R-:W2:Y:S02]  /*afa0*/  @!P0 SYNCS.PHASECHK.TRANS64 P0, [R4+URZ+0x90], R3 ;  /* 0x00009003040085a7 */ /* 0x000ea400080010ff */
[----:B--2---:R-:W-:Y:S05]  /*afb0*/  @!P0 BRA `(.L_x_123) ;  /* 0xfffffffc00f08947 */ /* 0x004fea000383ffff */
[----:B------:R-:W-:Y:S05]  /*afc0*/  BRA `(.L_x_124) ;  /* 0xffffff8000687947 */ /* 0x000fea000383ffff */
.L_x_56:
[----:B------:R-:W-:Y:S07]  /*afd0*/  MOV R2, UR7 ;  /* 0x0000000700027c02 */ /* 0x000fee0008000f00 */
.L_x_125:
[----:B-1----:R1:W2:Y:S02]  /*afe0*/  SYNCS.PHASECHK.TRANS64.TRYWAIT P0, [R2+URZ], R3 ;  /* 0x00000003020075a7 */ /* 0x0022a400080011ff */
[----:B--2---:R-:W-:Y:S05]  /*aff0*/  @!P0 NANOSLEEP.SYNCS 0x989680 ;  /* 0x009896800000895d */ /* 0x004fea0003900000 */
[----:B------:R-:W2:Y:S02]  /*b000*/  @!P0 SYNCS.PHASECHK.TRANS64 P0, [R2+URZ], R3 ;  /* 0x00000003020085a7 */ /* 0x000ea400080010ff */
[----:B--2---:R-:W-:Y:S05]  /*b010*/  @!P0 BRA `(.L_x_125) ;  /* 0xfffffffc00f08947 */ /* 0x004fea000383ffff */
[----:B------:R-:W-:Y:S05]  /*b020*/  BRA `(.L_x_55) ;  /* 0xffffff8000847947 */ /* 0x000fea000383ffff */
.L_x_59:
[----:B------:R-:W-:-:S07]  /*b030*/  MOV R2, UR5 ;  /* 0x0000000500027c02 */ /* 0x000fce0008000f00 */
.L_x_126:
[----:B--2---:R2:W3:Y:S02]  /*b040*/  SYNCS.PHASECHK.TRANS64.TRYWAIT P0, [R2+URZ], R0 ;  /* 0x00000000020075a7 */ /* 0x0044e400080011ff */
[----:B---3--:R-:W-:Y:S05]  /*b050*/  @!P0 NANOSLEEP.SYNCS 0x989680 ;  /* 0x009896800000895d */ /* 0x008fea0003900000 */
[----:B------:R-:W3:Y:S02]  /*b060*/  @!P0 SYNCS.PHASECHK.TRANS64 P0, [R2+URZ], R0 ;  /* 0x00000000020085a7 */ /* 0x000ee400080010ff */
[----:B---3--:R-:W-:Y:S05]  /*b070*/  @!P0 BRA `(.L_x_126) ;  /* 0xfffffffc00f08947 */ /* 0x008fea000383ffff */
[----:B------:R-:W-:Y:S05]  /*b080*/  BRA `(.L_x_127) ;  /* 0xffffff8400647947 */ /* 0x000fea000383ffff */
.L_x_60:
[----:B------:R-:W-:-:S07]  /*b090*/  MOV R2, UR6 ;  /* 0x0000000600027c02 */ /* 0x000fce0008000f00 */
.L_x_128:
[----:B--2---:R2:W3:Y:S02]  /*b0a0*/  SYNCS.PHASECHK.TRANS64.TRYWAIT P0, [R2+URZ], R0 ;  /* 0x00000000020075a7 */ /* 0x0044e400080011ff */
[----:B---3--:R-:W-:Y:S05]  /*b0b0*/  @!P0 NANOSLEEP.SYNCS 0x989680 ;  /* 0x009896800000895d */ /* 0x008fea0003900000 */
[----:B------:R-:W3:Y:S02]  /*b0c0*/  @!P0 SYNCS.PHASECHK.TRANS64 P0, [R2+URZ], R0 ;  /* 0x00000000020085a7 */ /* 0x000ee400080010ff */
[----:B---3--:R-:W-:Y:S05]  /*b0d0*/  @!P0 BRA `(.L_x_128) ;  /* 0xfffffffc00f08947 */ /* 0x008fea000383ffff */
[----:B------:R-:W-:Y:S05]  /*b0e0*/  BRA `(.L_x_129) ;  /* 0xffffff8400707947 */ /* 0x000fea000383ffff */
.L_x_65:
[----:B--2---:R2:W4:Y:S02]  /*b0f0*/  SYNCS.PHASECHK.TRANS64.TRYWAIT P0, [R2+URZ+0x60], R0 ;  /* 0x00006000020075a7 */ /* 0x00452400080011ff */
[----:B----4-:R-:W-:Y:S05]  /*b100*/  @!P0 NANOSLEEP.SYNCS 0x989680 ;  /* 0x009896800000895d */ /* 0x010fea0003900000 */
[----:B------:R-:W4:Y:S02]  /*b110*/  @!P0 SYNCS.PHASECHK.TRANS64 P0, [R2+URZ+0x60], R0 ;  /* 0x00006000020085a7 */ /* 0x000f2400080010ff */
[----:B----4-:R-:W-:Y:S05]  /*b120*/  @!P0 BRA `(.L_x_65) ;  /* 0xfffffffc00f08947 */ /* 0x010fea000383ffff */
[----:B------:R-:W-:Y:S05]  /*b130*/  BRA `(.L_x_130) ;  /* 0xffffff8800907947 */ /* 0x000fea000383ffff */
.L_x_68:
[----:B------:R-:W-:Y:S07]  /*b140*/  MOV R2, UR6 ;  /* 0x0000000600027c02 */ /* 0x000fee0008000f00 */
.L_x_131:
[----:B-1----:R1:W2:Y:S02]  /*b150*/  SYNCS.PHASECHK.TRANS64.TRYWAIT P1, [R2+URZ+0x58], R0 ;  /* 0x00005800020075a7 */ /* 0x0022a400080211ff */
[----:B--2---:R-:W-:Y:S05]  /*b160*/  @!P1 NANOSLEEP.SYNCS 0x989680 ;  /* 0x009896800000995d */ /* 0x004fea0003900000 */
[----:B------:R-:W2:Y:S02]  /*b170*/  @!P1 SYNCS.PHASECHK.TRANS64 P1, [R2+URZ+0x58], R0 ;  /* 0x00005800020095a7 */ /* 0x000ea400080210ff */
[----:B--2---:R-:W-:Y:S05]  /*b180*/  @!P1 BRA `(.L_x_131) ;  /* 0xfffffffc00f09947 */ /* 0x004fea000383ffff */
[----:B------:R-:W-:Y:S05]  /*b190*/  BRA `(.L_x_67) ;  /* 0xffffff9000007947 */ /* 0x000fea000383ffff */
.L_x_71:
[----:B------:R-:W-:Y:S07]  /*b1a0*/  MOV R3, UR5 ;  /* 0x0000000500037c02 */ /* 0x000fee0008000f00 */
.L_x_132:
[----:B-1----:R1:W2:Y:S02]  /*b1b0*/  SYNCS.PHASECHK.TRANS64.TRYWAIT P2, [R3+URZ+0x40], R2 ;  /* 0x00004002030075a7 */ /* 0x0022a400080411ff */
[----:B--2---:R-:W-:Y:S05]  /*b1c0*/  @!P2 NANOSLEEP.SYNCS 0x989680 ;  /* 0x009896800000a95d */ /* 0x004fea0003900000 */
[----:B------:R-:W2:Y:S02]  /*b1d0*/  @!P2 SYNCS.PHASECHK.TRANS64 P2, [R3+URZ+0x40], R2 ;  /* 0x000040020300a5a7 */ /* 0x000ea400080410ff */
[----:B--2---:R-:W-:Y:S05]  /*b1e0*/  @!P2 BRA `(.L_x_132) ;  /* 0xfffffffc00f0a947 */ /* 0x004fea000383ffff */
[----:B------:R-:W-:Y:S05]  /*b1f0*/  BRA `(.L_x_133) ;  /* 0xffffff9000687947 */ /* 0x000fea000383ffff */
.L_x_73:
[----:B------:R-:W-:-:S07]  /*b200*/  MOV R2, UR4 ;  /* 0x0000000400027c02 */ /* 0x000fce0008000f00 */
.L_x_134:
[----:B-1----:R1:W4:Y:S02]  /*b210*/  SYNCS.PHASECHK.TRANS64.TRYWAIT P0, [R2+URZ], R0 ;  /* 0x00000000020075a7 */ /* 0x00232400080011ff */
[----:B----4-:R-:W-:Y:S05]  /*b220*/  @!P0 NANOSLEEP.SYNCS 0x989680 ;  /* 0x009896800000895d */ /* 0x010fea0003900000 */
[----:B------:R-:W4:Y:S02]  /*b230*/  @!P0 SYNCS.PHASECHK.TRANS64 P0, [R2+URZ], R0 ;  /* 0x00000000020085a7 */ /* 0x000f2400080010ff */
[----:B----4-:R-:W-:Y:S05]  /*b240*/  @!P0 BRA `(.L_x_134) ;  /* 0xfffffffc00f08947 */ /* 0x010fea000383ffff */
[----:B------:R-:W-:Y:S05]  /*b250*/  BRA `(.L_x_135) ;  /* 0xffffff9400a07947 */ /* 0x000fea000383ffff */
.L_x_75:
[----:B------:R-:W-:Y:S07]  /*b260*/  MOV R2, UR4 ;  /* 0x0000000400027c02 */ /* 0x000fee0008000f00 */
.L_x_136:
[----:B-1----:R1:W2:Y:S02]  /*b270*/  SYNCS.PHASECHK.TRANS64.TRYWAIT P0, [R2+URZ+0x60], R0 ;  /* 0x00006000020075a7 */ /* 0x0022a400080011ff */
[----:B--2---:R-:W-:Y:S05]  /*b280*/  @!P0 NANOSLEEP.SYNCS 0x989680 ;  /* 0x009896800000895d */ /* 0x004fea0003900000 */
[----:B------:R-:W2:Y:S02]  /*b290*/  @!P0 SYNCS.PHASECHK.TRANS64 P0, [R2+URZ+0x60], R0 ;  /* 0x00006000020085a7 */ /* 0x000ea400080010ff */
[----:B--2---:R-:W-:Y:S05]  /*b2a0*/  @!P0 BRA `(.L_x_136) ;  /* 0xfffffffc00f08947 */ /* 0x004fea000383ffff */
[----:B------:R-:W-:Y:S05]  /*b2b0*/  BRA `(.L_x_137) ;  /* 0xffffff9800647947 */ /* 0x000fea000383ffff */
.L_x_85:
[----:B--2---:R2:W4:Y:S02]  /*b2c0*/  SYNCS.PHASECHK.TRANS64.TRYWAIT P1, [R4+URZ+0x30], R0 ;  /* 0x00003000040075a7 */ /* 0x00452400080211ff */
[----:B----4-:R-:W-:Y:S05]  /*b2d0*/  @!P1 NANOSLEEP.SYNCS 0x989680 ;  /* 0x009896800000995d */ /* 0x010fea0003900000 */
[----:B------:R-:W4:Y:S02]  /*b2e0*/  @!P1 SYNCS.PHASECHK.TRANS64 P1, [R4+URZ+0x30], R0 ;  /* 0x00003000040095a7 */ /* 0x000f2400080210ff */
[----:B----4-:R-:W-:Y:S05]  /*b2f0*/  @!P1 BRA `(.L_x_85) ;  /* 0xfffffffc00f09947 */ /* 0x010fea000383ffff */
[----:B------:R-:W-:Y:S05]  /*b300*/  BRA `(.L_x_84) ;  /* 0xffffffa800d47947 */ /* 0x000fea000383ffff */
.L_x_87:
[----:B-1----:R1:W4:Y:S02]  /*b310*/  SYNCS.PHASECHK.TRANS64.TRYWAIT P1, [R14+URZ+0x80], R13 ;  /* 0x0000800d0e0075a7 */ /* 0x00232400080211ff */
[----:B----4-:R-:W-:Y:S05]  /*b320*/  @!P1 NANOSLEEP.SYNCS 0x989680 ;  /* 0x009896800000995d */ /* 0x010fea0003900000 */
[----:B------:R-:W4:Y:S02]  /*b330*/  @!P1 SYNCS.PHASECHK.TRANS64 P1, [R14+URZ+0x80], R13 ;  /* 0x0000800d0e0095a7 */ /* 0x000f2400080210ff */
[----:B----4-:R-:W-:Y:S05]  /*b340*/  @!P1 BRA `(.L_x_87) ;  /* 0xfffffffc00f09947 */ /* 0x010fea000383ffff */
[----:B------:R-:W-:Y:S05]  /*b350*/  BRA `(.L_x_86) ;  /* 0xffffffb000887947 */ /* 0x000fea000383ffff */
        .weak           $__internal_0_$__cuda_sm10x_tcgen05_guardrail_trap_col_being_dealloced_not_returned_by_alloc
        .type           $__internal_0_$__cuda_sm10x_tcgen05_guardrail_trap_col_being_dealloced_not_returned_by_alloc,@function
        .size           $__internal_0_$__cuda_sm10x_tcgen05_guardrail_trap_col_being_dealloced_not_returned_by_alloc,($__internal_1_$__cuda_sm10x_tcgen05_guardrail_trap_phase_invalid_during_alloc - $__internal_0_$__cuda_sm10x_tcgen05_guardrail_trap_col_being_dealloced_not_returned_by_alloc)
$__internal_0_$__cuda_sm10x_tcgen05_guardrail_trap_col_being_dealloced_not_returned_by_alloc:
[----:B------:R-:W-:Y:S05]  /*b360*/  BPT.TRAP 0x1 ;  /* 0x000000040000795c */ /* 0x000fea0000300000 */
[----:B------:R-:W-:-:S04]  /*b370*/  HFMA2 R3, -RZ, RZ, 0, 0 ;  /* 0x00000000ff037431 */ /* 0x000fc800000001ff */
[----:B------:R-:W-:Y:S05]  /*b380*/  RET.REL.NODEC R2 `(_ZN7cutlass13device_kernelINS_4gemm6kernel13GemmUniversalIN4cute5tupleIJiiiiEEENS1_10collective13CollectiveMmaINS1_35MainloopSm100TmaUmmaWarpSpecializedILi3ELi2ELi2ENS5_IJNS4_1CILi1EEESB_SB_EEEEENS5_IJNSA_ILi128EEENSA_ILi176EEENSA_ILi64EEEEEENS_6half_tENS5_IJlSB_lEEESI_SJ_NS4_8TiledMMAINS4_8MMA_AtomIJNS4_20SM100_MMA_F16BF16_SSISI_SI_fLi128ELi176ELNS4_4UMMA5MajorE0ELSO_0ELNSN_7ScaleInE0ELSP_0EEEEEENS4_6LayoutISC_NS5_IJNSA_ILi0EEEST_ST_EEEEENS5_IJNS4_10UnderscoreESW_SW_EEEEENS4_13SM90_TMA_LOADENS4_14ComposedLayoutINS4_7SwizzleILi3ELi4ELi3EEENS4_18smem_ptr_flag_bitsILi16EEENSS_INS5_IJNSA_ILi8EEESG_EEENS5_IJSG_SB_EEEEEEEvNS4_8identityESZ_S19_vS1A_EENS_8epilogue10collective18CollectiveEpilogueINS1C_23Sm100TmaWarpSpecializedILi2ELi1ELi176ELb1ELb0EEEJSH_NS5_IJNSS_ISE_SB_EENSS_ISF_SB_EEEEESI_SJ_SI_SJ_NS1C_6fusion15FusionCallbacksIS1G_NS1K_17LinearCombinationISI_fSI_fLNS_15FloatRoundStyleE2EEESH_S1J_JEEENS4_5SM1004TMEM4LOAD26SM100_TMEM_LOAD_32dp32b16xESZ_NS10_INS11_ILi1ELi4ELi3EEES14_NSS_INS5_IJS15_NSA_ILi16EEEEEENS5_IJS1V_SB_EEEEEEENS4_39AutoVectorizingCopyWithAssumedAlignmentILi128EEENS4_14SM90_TMA_STOREES1Z_S21_S21_EEEvvEEEEvNT_6ParamsE) ;  /* 0xffffff4c021c7950 */ /* 0x000fea0003c3ffff */
        .weak           $__internal_1_$__cuda_sm10x_tcgen05_guardrail_trap_phase_invalid_during_alloc
        .type           $__internal_1_$__cuda_sm10x_tcgen05_guardrail_trap_phase_invalid_during_alloc,@function
        .size           $__internal_1_$__cuda_sm10x_tcgen05_guardrail_trap_phase_invalid_during_alloc,($__internal_2_$__cuda_sm10x_tcgen05_guardrail_trap_unallocated_columns_being_dealloced - $__internal_1_$__cuda_sm10x_tcgen05_guardrail_trap_phase_invalid_during_alloc)
$__internal_1_$__cuda_sm10x_tcgen05_guardrail_trap_phase_invalid_during_alloc:
[----:B------:R-:W-:Y:S05]  /*b390*/  BPT.TRAP 0x1 ;  /* 0x000000040000795c */ /* 0x000fea0000300000 */
[----:B------:R-:W-:-:S04]  /*b3a0*/  MOV R3, 0x0 ;  /* 0x0000000000037802 */ /* 0x000fc80000000f00 */
[----:B------:R-:W-:Y:S05]  /*b3b0*/  RET.REL.NODEC R2 `(_ZN7cutlass13device_kernelINS_4gemm6kernel13GemmUniversalIN4cute5tupleIJiiiiEEENS1_10collective13CollectiveMmaINS1_35MainloopSm100TmaUmmaWarpSpecializedILi3ELi2ELi2ENS5_IJNS4_1CILi1EEESB_SB_EEEEENS5_IJNSA_ILi128EEENSA_ILi176EEENSA_ILi64EEEEEENS_6half_tENS5_IJlSB_lEEESI_SJ_NS4_8TiledMMAINS4_8MMA_AtomIJNS4_20SM100_MMA_F16BF16_SSISI_SI_fLi128ELi176ELNS4_4UMMA5MajorE0ELSO_0ELNSN_7ScaleInE0ELSP_0EEEEEENS4_6LayoutISC_NS5_IJNSA_ILi0EEEST_ST_EEEEENS5_IJNS4_10UnderscoreESW_SW_EEEEENS4_13SM90_TMA_LOADENS4_14ComposedLayoutINS4_7SwizzleILi3ELi4ELi3EEENS4_18smem_ptr_flag_bitsILi16EEENSS_INS5_IJNSA_ILi8EEESG_EEENS5_IJSG_SB_EEEEEEEvNS4_8identityESZ_S19_vS1A_EENS_8epilogue10collective18CollectiveEpilogueINS1C_23Sm100TmaWarpSpecializedILi2ELi1ELi176ELb1ELb0EEEJSH_NS5_IJNSS_ISE_SB_EENSS_ISF_SB_EEEEESI_SJ_SI_SJ_NS1C_6fusion15FusionCallbacksIS1G_NS1K_17LinearCombinationISI_fSI_fLNS_15FloatRoundStyleE2EEESH_S1J_JEEENS4_5SM1004TMEM4LOAD26SM100_TMEM_LOAD_32dp32b16xESZ_NS10_INS11_ILi1ELi4ELi3EEES14_NSS_INS5_IJS15_NSA_ILi16EEEEEENS5_IJS1V_SB_EEEEEEENS4_39AutoVectorizingCopyWithAssumedAlignmentILi128EEENS4_14SM90_TMA_STOREES1Z_S21_S21_EEEvvEEEEvNT_6ParamsE) ;  /* 0xffffff4c02107950 */ /* 0x000fea0003c3ffff */
        .weak           $__internal_2_$__cuda_sm10x_tcgen05_guardrail_trap_unallocated_columns_being_dealloced
        .type           $__internal_2_$__cuda_sm10x_tcgen05_guardrail_trap_unallocated_columns_being_dealloced,@function
        .size           $__internal_2_$__cuda_sm10x_tcgen05_guardrail_trap_unallocated_columns_being_dealloced,(.L_x_139 - $__internal_2_$__cuda_sm10x_tcgen05_guardrail_trap_unallocated_columns_being_dealloced)
$__internal_2_$__cuda_sm10x_tcgen05_guardrail_trap_unallocated_columns_being_dealloced:
[----:B------:R-:W-:Y:S05]  /*b3c0*/  BPT.TRAP 0x1 ;  /* 0x000000040000795c */ /* 0x000fea0000300000 */
[----:B------:R-:W-:-:S04]  /*b3d0*/  HFMA2 R3, -RZ, RZ, 0, 0 ;  /* 0x00000000ff037431 */ /* 0x000fc800000001ff */
[----:B------:R-:W-:Y:S05]  /*b3e0*/  RET.REL.NODEC R2 `(_ZN7cutlass13device_kernelINS_4gemm6kernel13GemmUniversalIN4cute5tupleIJiiiiEEENS1_10collective13CollectiveMmaINS1_35MainloopSm100TmaUmmaWarpSpecializedILi3ELi2ELi2ENS5_IJNS4_1CILi1EEESB_SB_EEEEENS5_IJNSA_ILi128EEENSA_ILi176EEENSA_ILi64EEEEEENS_6half_tENS5_IJlSB_lEEESI_SJ_NS4_8TiledMMAINS4_8MMA_AtomIJNS4_20SM100_MMA_F16BF16_SSISI_SI_fLi128ELi176ELNS4_4UMMA5MajorE0ELSO_0ELNSN_7ScaleInE0ELSP_0EEEEEENS4_6LayoutISC_NS5_IJNSA_ILi0EEEST_ST_EEEEENS5_IJNS4_10UnderscoreESW_SW_EEEEENS4_13SM90_TMA_LOADENS4_14ComposedLayoutINS4_7SwizzleILi3ELi4ELi3EEENS4_18smem_ptr_flag_bitsILi16EEENSS_INS5_IJNSA_ILi8EEESG_EEENS5_IJSG_SB_EEEEEEEvNS4_8identityESZ_S19_vS1A_EENS_8epilogue10collective18CollectiveEpilogueINS1C_23Sm100TmaWarpSpecializedILi2ELi1ELi176ELb1ELb0EEEJSH_NS5_IJNSS_ISE_SB_EENSS_ISF_SB_EEEEESI_SJ_SI_SJ_NS1C_6fusion15FusionCallbacksIS1G_NS1K_17LinearCombinationISI_fSI_fLNS_15FloatRoundStyleE2EEESH_S1J_JEEENS4_5SM1004TMEM4LOAD26SM100_TMEM_LOAD_32dp32b16xESZ_NS10_INS11_ILi1ELi4ELi3EEES14_NSS_INS5_IJS15_NSA_ILi16EEEEEENS5_IJS1V_SB_EEEEEEENS4_39AutoVectorizingCopyWithAssumedAlignmentILi128EEENS4_14SM90_TMA_STOREES1Z_S21_S21_EEEvvEEEEvNT_6ParamsE) ;  /* 0xffffff4c02047950 */ /* 0x000fea0003c3ffff */
.L_x_138:
[----:B------:R-:W-:-:S00]  /*b3f0*/  BRA `(.L_x_138) ;  /* 0xfffffffc00fc7947 */ /* 0x000fc0000383ffff */
[----:B------:R-:W-:-:S00]  /*b400*/  NOP ;  /* 0x0000000000007918 */ /* 0x000fc00000000000 */
[----:B------:R-:W-:-:S00]  /*b410*/  NOP ;  /* 0x0000000000007918 */ /* 0x000fc00000000000 */
[----:B------:R-:W-:-:S00]  /*b420*/  NOP ;  /* 0x0000000000007918 */ /* 0x000fc00000000000 */
[----:B------:R-:W-:-:S00]  /*b430*/  NOP ;  /* 0x0000000000007918 */ /* 0x000fc00000000000 */
[----:B------:R-:W-:-:S00]  /*b440*/  NOP ;  /* 0x0000000000007918 */ /* 0x000fc00000000000 */
[----:B------:R-:W-:-:S00]  /*b450*/  NOP ;  /* 0x0000000000007918 */ /* 0x000fc00000000000 */
[----:B------:R-:W-:-:S00]  /*b460*/  NOP ;  /* 0x0000000000007918 */ /* 0x000fc00000000000 */
[----:B------:R-:W-:-:S00]  /*b470*/  NOP ;  /* 0x0000000000007918 */ /* 0x000fc00000000000 */
.L_x_139:


//--------------------- .nv.global.init           --------------------------
	.section	.nv.global.init,"aw",@progbits
.nv.global.init:
	.type		$str$27,@object
	.size		$str$27,($str$28 - $str$27)
$str$27:
        /*0000*/ 	.byte	0x28, 0x61, 0x64, 0x64, 0x72, 0x65, 0x73, 0x73, 0x20, 0x26, 0x20, 0x6d, 0x61, 0x73, 0x6b, 0x29
        /*0010*/ 	.byte	0x20, 0x3d, 0x3d, 0x20, 0x30, 0x00
	.type		$str$28,@object
	.size		$str$28,($str$26 - $str$28)
$str$28:
        /*0016*/ 	.byte	0x2f, 0x74, 0x6d, 0x70, 0x2f, 0x63, 0x75, 0x74, 0x6c, 0x61, 0x73, 0x73, 0x5f, 0x73, 0x77, 0x65
        /*0026*/ 	.byte	0x65, 0x70, 0x5f, 0x73, 0x72, 0x63, 0x2f, 0x69, 0x6e, 0x63, 0x6c, 0x75, 0x64, 0x65, 0x2f, 0x63
        /*0036*/ 	.byte	0x75, 0x74, 0x65, 0x2f, 0x70, 0x6f, 0x69, 0x6e, 0x74, 0x65, 0x72, 0x5f, 0x66, 0x6c, 0x61, 0x67
        /*0046*/ 	.byte	0x67, 0x65, 0x64, 0x2e, 0x68, 0x70, 0x70, 0x00
	.type		$str$26,@object
	.size		$str$26,($str$25 - $str$26)
$str$26:
        /*004e*/ 	.byte	0x2f, 0x74, 0x6d, 0x70, 0x2f, 0x63, 0x75, 0x74, 0x6c, 0x61, 0x73, 0x73, 0x5f, 0x73, 0x77, 0x65
        /*005e*/ 	.byte	0x65, 0x70, 0x5f, 0x73, 0x72, 0x63, 0x2f, 0x69, 0x6e, 0x63, 0x6c, 0x75, 0x64, 0x65, 0x2f, 0x63
        /*006e*/ 	.byte	0x75, 0x74, 0x65, 0x2f, 0x61, 0x74, 0x6f, 0x6d, 0x2f, 0x63, 0x6f, 0x70, 0x79, 0x5f, 0x74, 0x72
        /*007e*/ 	.byte	0x61, 0x69, 0x74, 0x73, 0x5f, 0x73, 0x6d, 0x31, 0x30, 0x30, 0x2e, 0x68, 0x70, 0x70, 0x00
	.type		$str$25,@object
	.size		$str$25,(__unnamed_1 - $str$25)
$str$25:
        /*008d*/ 	.byte	0x28, 0x28, 0x75, 0x69, 0x6e, 0x74, 0x33, 0x32, 0x5f, 0x74, 0x28, 0x74, 0x68, 0x72, 0x65, 0x61
        /*009d*/ 	.byte	0x64, 0x49, 0x64, 0x78, 0x2e, 0x78, 0x29, 0x20, 0x2f, 0x20, 0x33, 0x32, 0x29, 0x20, 0x25, 0x20
        /*00ad*/ 	.byte	0x34, 0x29, 0x20, 0x3d, 0x3d, 0x20, 0x28, 0x28, 0x28, 0x74, 0x6d, 0x65, 0x6d, 0x5f, 0x61, 0x64
        /*00bd*/ 	.byte	0x64, 0x72, 0x20, 0x3e, 0x3e, 0x20, 0x31, 0x36, 0x29, 0x20, 0x2f, 0x20, 0x33, 0x32, 0x29, 0x20
        /*00cd*/ 	.byte	0x25, 0x20, 0x34, 0x29, 0x00
	.type		__unnamed_1,@object
	.size		__unnamed_1,(__unnamed_2 - __unnamed_1)
__unnamed_1:
        /* <DEDUP_REMOVED lines=25> */
        /*0262*/ 	.byte	0x32, 0x32, 0x35, 0x32, 0x38, 0x3e, 0x3e, 0x3e, 0x3e, 0x5d, 0x00
	.type		__unnamed_2,@object
	.size		__unnamed_2,(.L_2 - __unnamed_2)
__unnamed_2:
        /* <DEDUP_REMOVED lines=41> */
.L_2:


//--------------------- .nv.shared._ZN7cutlass13device_kernelINS_4gemm6kernel13GemmUniversalIN4cute5tupleIJiiiiEEENS1_10collective13CollectiveMmaINS1_35MainloopSm100TmaUmmaWarpSpecializedILi3ELi2ELi2ENS5_IJNS4_1CILi1EEESB_SB_EEEEENS5_IJNSA_ILi128EEENSA_ILi176EEENSA_ILi64EEEEEENS_6half_tENS5_IJlSB_lEEESI_SJ_NS4_8TiledMMAINS4_8MMA_AtomIJNS4_20SM100_MMA_F16BF16_SSISI_SI_fLi128ELi176ELNS4_4UMMA5MajorE0ELSO_0ELNSN_7ScaleInE0ELSP_0EEEEEENS4_6LayoutISC_NS5_IJNSA_ILi0EEEST_ST_EEEEENS5_IJNS4_10UnderscoreESW_SW_EEEEENS4_13SM90_TMA_LOADENS4_14ComposedLayoutINS4_7SwizzleILi3ELi4ELi3EEENS4_18smem_ptr_flag_bitsILi16EEENSS_INS5_IJNSA_ILi8EEESG_EEENS5_IJSG_SB_EEEEEEEvNS4_8identityESZ_S19_vS1A_EENS_8epilogue10collective18CollectiveEpilogueINS1C_23Sm100TmaWarpSpecializedILi2ELi1ELi176ELb1ELb0EEEJSH_NS5_IJNSS_ISE_SB_EENSS_ISF_SB_EEEEESI_SJ_SI_SJ_NS1C_6fusion15FusionCallbacksIS1G_NS1K_17LinearCombinationISI_fSI_fLNS_15FloatRoundStyleE2EEESH_S1J_JEEENS4_5SM1004TMEM4LOAD26SM100_TMEM_LOAD_32dp32b16xESZ_NS10_INS11_ILi1ELi4ELi3EEES14_NSS_INS5_IJS15_NSA_ILi16EEEEEENS5_IJS1V_SB_EEEEEEENS4_39AutoVectorizingCopyWithAssumedAlignmentILi128EEENS4_14SM90_TMA_STOREES1Z_S21_S21_EEEvvEEEEvNT_6ParamsE --------------------------
	.section	.nv.shared._ZN7cutlass13device_kernelINS_4gemm6kernel13GemmUniversalIN4cute5tupleIJiiiiEEENS1_10collective13CollectiveMmaINS1_35MainloopSm100TmaUmmaWarpSpecializedILi3ELi2ELi2ENS5_IJNS4_1CILi1EEESB_SB_EEEEENS5_IJNSA_ILi128EEENSA_ILi176EEENSA_ILi64EEEEEENS_6half_tENS5_IJlSB_lEEESI_SJ_NS4_8TiledMMAINS4_8MMA_AtomIJNS4_20SM100_MMA_F16BF16_SSISI_SI_fLi128ELi176ELNS4_4UMMA5MajorE0ELSO_0ELNSN_7ScaleInE0ELSP_0EEEEEENS4_6LayoutISC_NS5_IJNSA_ILi0EEEST_ST_EEEEENS5_IJNS4_10UnderscoreESW_SW_EEEEENS4_13SM90_TMA_LOADENS4_14ComposedLayoutINS4_7SwizzleILi3ELi4ELi3EEENS4_18smem_ptr_flag_bitsILi16EEENSS_INS5_IJNSA_ILi8EEESG_EEENS5_IJSG_SB_EEEEEEEvNS4_8identityESZ_S19_vS1A_EENS_8epilogue10collective18CollectiveEpilogueINS1C_23Sm100TmaWarpSpecializedILi2ELi1ELi176ELb1ELb0EEEJSH_NS5_IJNSS_ISE_SB_EENSS_ISF_SB_EEEEESI_SJ_SI_SJ_NS1C_6fusion15FusionCallbacksIS1G_NS1K_17LinearCombinationISI_fSI_fLNS_15FloatRoundStyleE2EEESH_S1J_JEEENS4_5SM1004TMEM4LOAD26SM100_TMEM_LOAD_32dp32b16xESZ_NS10_INS11_ILi1ELi4ELi3EEES14_NSS_INS5_IJS15_NSA_ILi16EEEEEENS5_IJS1V_SB_EEEEEEENS4_39AutoVectorizingCopyWithAssumedAlignmentILi128EEENS4_14SM90_TMA_STOREES1Z_S21_S21_EEEvvEEEEvNT_6ParamsE,"aw",@nobits
	.sectionflags	@""
	.align	16
	.zero		1024


//--------------------- .nv.shared.reserved.0     --------------------------
	.section	.nv.shared.reserved.0,"aw",@nobits
	.weak		__nv_reservedSMEM_offset_0_alias
	.size		__nv_reservedSMEM_offset_0_alias, 0, 64
	.other		__nv_reservedSMEM_offset_0_alias,@"STO_CUDA_RESERVED_SHARED STV_DEFAULT"
__nv_reservedSMEM_offset_0_alias:
	.zero		0
.nv.shared.reserved.0:
	.zero		64
	.weak		__nv_reservedSMEM_tcgen05_partition
	.type		__nv_reservedSMEM_tcgen05_partition,@object
	.size		__nv_reservedSMEM_tcgen05_partition,(.L_0 - __nv_reservedSMEM_tcgen05_partition)
__nv_reservedSMEM_tcgen05_partition:
	.zero		32
.L_0:


//--------------------- .nv.global                --------------------------
	.section	.nv.global,"aw",@nobits
.nv.global:
	.type		_ZN40_INTERNAL_dd85ed43_4_k_cu_024c5102_219054cute1_E,@object
	.size		_ZN40_INTERNAL_dd85ed43_4_k_cu_024c5102_219054cute1_E,(_ZN40_INTERNAL_dd85ed43_4_k_cu_024c5102_219054cuda3std3__45__cpo6cbeginE - _ZN40_INTERNAL_dd85ed43_4_k_cu_024c5102_219054cute1_E)
_ZN40_INTERNAL_dd85ed43_4_k_cu_024c5102_219054cute1_E:
	.zero		1
	.type		_ZN40_INTERNAL_dd85ed43_4_k_cu_024c5102_219054cuda3std3__45__cpo6cbeginE,@object
	.size		_ZN40_INTERNAL_dd85ed43_4_k_cu_024c5102_219054cuda3std3__45__cpo6cbeginE,(_ZN40_INTERNAL_dd85ed43_4_k_cu_024c5102_219054cuda3std3__48in_placeE - _ZN40_INTERNAL_dd85ed43_4_k_cu_024c5102_219054cuda3std3__45__cpo6cbeginE)
_ZN40_INTERNAL_dd85ed43_4_k_cu_024c5102_219054cuda3std3__45__cpo6cbeginE:
	.zero		1
	.type		_ZN40_INTERNAL_dd85ed43_4_k_cu_024c5102_219054cuda3std3__48in_placeE,@object
	.size		_ZN40_INTERNAL_dd85ed43_4_k_cu_024c5102_219054cuda3std3__48in_placeE,(_ZN40_INTERNAL_dd85ed43_4_k_cu_024c5102_219054cuda3std6ranges3__45__cpo9iter_moveE - _ZN40_INTERNAL_dd85ed43_4_k_cu_024c5102_219054cuda3std3__48in_placeE)
_ZN40_INTERNAL_dd85ed43_4_k_cu_024c5102_219054cuda3std3__48in_placeE:
	.zero		1
	.type		_ZN40_INTERNAL_dd85ed43_4_k_cu_024c5102_219054cuda3std6ranges3__45__cpo9iter_moveE,@object
	.size		_ZN40_INTERNAL_dd85ed43_4_k_cu_024c5102_219054cuda3std6ranges3__45__cpo9iter_moveE,(_ZN40_INTERNAL_dd85ed43_4_k_cu_024c5102_219054cuda3std3__45__cpo5beginE - _ZN40_INTERNAL_dd85ed43_4_k_cu_024c5102_219054cuda3std6ranges3__45__cpo9iter_moveE)
_ZN40_INTERNAL_dd85ed43_4_k_cu_024c5102_219054cuda3std6ranges3__45__cpo9iter_moveE:
	.zero		1
	.type		_ZN40_INTERNAL_dd85ed43_4_k_cu_024c5102_219054cuda3std3__45__cpo5beginE,@object
	.size		_ZN40_INTERNAL_dd85ed43_4_k_cu_024c5102_219054cuda3std3__45__cpo5beginE,(_ZN40_INTERNAL_dd85ed43_4_k_cu_024c5102_219054cuda3std3__442_GLOBAL__N__dd85ed43_4_k_cu_024c5102_219056ignoreE - _ZN40_INTERNAL_dd85ed43_4_k_cu_024c5102_219054cuda3std3__45__cpo5beginE)
_ZN40_INTERNAL_dd85ed43_4_k_cu_024c5102_219054cuda3std3__45__cpo5beginE:
	.zero		1
	.type		_ZN40_INTERNAL_dd85ed43_4_k_cu_024c5102_219054cuda3std3__442_GLOBAL__N__dd85ed43_4_k_cu_024c5102_219056ignoreE,@object
	.size		_ZN40_INTERNAL_dd85ed43_4_k_cu_024c5102_219054cuda3std3__442_GLOBAL__N__dd85ed43_4_k_cu_024c5102_219056ignoreE,(_ZN40_INTERNAL_dd85ed43_4_k_cu_024c5102_219054cute7productE - _ZN40_INTERNAL_dd85ed43_4_k_cu_024c5102_219054cuda3std3__442_GLOBAL__N__dd85ed43_4_k_cu_024c5102_219056ignoreE)
_ZN40_INTERNAL_dd85ed43_4_k_cu_024c5102_219054cuda3std3__442_GLOBAL__N__dd85ed43_4_k_cu_024c5102_219056ignoreE:
	.zero		1
	.type		_ZN40_INTERNAL_dd85ed43_4_k_cu_024c5102_219054cute7productE,@object
	.size		_ZN40_INTERNAL_dd85ed43_4_k_cu_024c5102_219054cute7productE,(_ZN40_INTERNAL_dd85ed43_4_k_cu_024c5102_219054cuda3std3__45__cpo3endE - _ZN40_INTERNAL_dd85ed43_4_k_cu_024c5102_219054cute7productE)
_ZN40_INTERNAL_dd85ed43_4_k_cu_024c5102_219054cute7productE:
	.zero		1
	.type		_ZN40_INTERNAL_dd85ed43_4_k_cu_024c5102_219054cuda3std3__45__cpo3endE,@object
	.size		_ZN40_INTERNAL_dd85ed43_4_k_cu_024c5102_219054cuda3std3__45__cpo3endE,(_ZN40_INTERNAL_dd85ed43_4_k_cu_024c5102_219054cuda3std3__419piecewise_constructE - _ZN40_INTERNAL_dd85ed43_4_k_cu_024c5102_219054cuda3std3__45__cpo3endE)
_ZN40_INTERNAL_dd85ed43_4_k_cu_024c5102_219054cuda3std3__45__cpo3endE:
	.zero		1
	.type		_ZN40_INTERNAL_dd85ed43_4_k_cu_024c5102_219054cuda3std3__419piecewise_constructE,@object
	.size		_ZN40_INTERNAL_dd85ed43_4_k_cu_024c5102_219054cuda3std3__419piecewise_constructE,(_ZN40_INTERNAL_dd85ed43_4_k_cu_024c5102_219054cuda3std3__45__cpo4cendE - _ZN40_INTERNAL_dd85ed43_4_k_cu_024c5102_219054cuda3std3__419piecewise_constructE)
_ZN40_INTERNAL_dd85ed43_4_k_cu_024c5102_219054cuda3std3__419piecewise_constructE:
	.zero		1
	.type		_ZN40_INTERNAL_dd85ed43_4_k_cu_024c5102_219054cuda3std3__45__cpo4cendE,@object
	.size		_ZN40_INTERNAL_dd85ed43_4_k_cu_024c5102_219054cuda3std3__45__cpo4cendE,(_ZN40_INTERNAL_dd85ed43_4_k_cu_024c5102_219054cuda3std6ranges3__45__cpo4swapE - _ZN40_INTERNAL_dd85ed43_4_k_cu_024c5102_219054cuda3std3__45__cpo4cendE)
_ZN40_INTERNAL_dd85ed43_4_k_cu_024c5102_219054cuda3std3__45__cpo4cendE:
	.zero		1
	.type		_ZN40_INTERNAL_dd85ed43_4_k_cu_024c5102_219054cuda3std6ranges3__45__cpo4swapE,@object
	.size		_ZN40_INTERNAL_dd85ed43_4_k_cu_024c5102_219054cuda3std6ranges3__45__cpo4swapE,(.L_10 - _ZN40_INTERNAL_dd85ed43_4_k_cu_024c5102_219054cuda3std6ranges3__45__cpo4swapE)
_ZN40_INTERNAL_dd85ed43_4_k_cu_024c5102_219054cuda3std6ranges3__45__cpo4swapE:
	.zero		1
.L_10:


//--------------------- .nv.constant0._ZN7cutlass13device_kernelINS_4gemm6kernel13GemmUniversalIN4cute5tupleIJiiiiEEENS1_10collective13CollectiveMmaINS1_35MainloopSm100TmaUmmaWarpSpecializedILi3ELi2ELi2ENS5_IJNS4_1CILi1EEESB_SB_EEEEENS5_IJNSA_ILi128EEENSA_ILi176EEENSA_ILi64EEEEEENS_6half_tENS5_IJlSB_lEEESI_SJ_NS4_8TiledMMAINS4_8MMA_AtomIJNS4_20SM100_MMA_F16BF16_SSISI_SI_fLi128ELi176ELNS4_4UMMA5MajorE0ELSO_0ELNSN_7ScaleInE0ELSP_0EEEEEENS4_6LayoutISC_NS5_IJNSA_ILi0EEEST_ST_EEEEENS5_IJNS4_10UnderscoreESW_SW_EEEEENS4_13SM90_TMA_LOADENS4_14ComposedLayoutINS4_7SwizzleILi3ELi4ELi3EEENS4_18smem_ptr_flag_bitsILi16EEENSS_INS5_IJNSA_ILi8EEESG_EEENS5_IJSG_SB_EEEEEEEvNS4_8identityESZ_S19_vS1A_EENS_8epilogue10collective18CollectiveEpilogueINS1C_23Sm100TmaWarpSpecializedILi2ELi1ELi176ELb1ELb0EEEJSH_NS5_IJNSS_ISE_SB_EENSS_ISF_SB_EEEEESI_SJ_SI_SJ_NS1C_6fusion15FusionCallbacksIS1G_NS1K_17LinearCombinationISI_fSI_fLNS_15FloatRoundStyleE2EEESH_S1J_JEEENS4_5SM1004TMEM4LOAD26SM100_TMEM_LOAD_32dp32b16xESZ_NS10_INS11_ILi1ELi4ELi3EEES14_NSS_INS5_IJS15_NSA_ILi16EEEEEENS5_IJS1V_SB_EEEEEEENS4_39AutoVectorizingCopyWithAssumedAlignmentILi128EEENS4_14SM90_TMA_STOREES1Z_S21_S21_EEEvvEEEEvNT_6ParamsE --------------------------
	.section	.nv.constant0._ZN7cutlass13device_kernelINS_4gemm6kernel13GemmUniversalIN4cute5tupleIJiiiiEEENS1_10collective13CollectiveMmaINS1_35MainloopSm100TmaUmmaWarpSpecializedILi3ELi2ELi2ENS5_IJNS4_1CILi1EEESB_SB_EEEEENS5_IJNSA_ILi128EEENSA_ILi176EEENSA_ILi64EEEEEENS_6half_tENS5_IJlSB_lEEESI_SJ_NS4_8TiledMMAINS4_8MMA_AtomIJNS4_20SM100_MMA_F16BF16_SSISI_SI_fLi128ELi176ELNS4_4UMMA5MajorE0ELSO_0ELNSN_7ScaleInE0ELSP_0EEEEEENS4_6LayoutISC_NS5_IJNSA_ILi0EEEST_ST_EEEEENS5_IJNS4_10UnderscoreESW_SW_EEEEENS4_13SM90_TMA_LOADENS4_14ComposedLayoutINS4_7SwizzleILi3ELi4ELi3EEENS4_18smem_ptr_flag_bitsILi16EEENSS_INS5_IJNSA_ILi8EEESG_EEENS5_IJSG_SB_EEEEEEEvNS4_8identityESZ_S19_vS1A_EENS_8epilogue10collective18CollectiveEpilogueINS1C_23Sm100TmaWarpSpecializedILi2ELi1ELi176ELb1ELb0EEEJSH_NS5_IJNSS_ISE_SB_EENSS_ISF_SB_EEEEESI_SJ_SI_SJ_NS1C_6fusion15FusionCallbacksIS1G_NS1K_17LinearCombinationISI_fSI_fLNS_15FloatRoundStyleE2EEESH_S1J_JEEENS4_5SM1004TMEM4LOAD26SM100_TMEM_LOAD_32dp32b16xESZ_NS10_INS11_ILi1ELi4ELi3EEES14_NSS_INS5_IJS15_NSA_ILi16EEEEEENS5_IJS1V_SB_EEEEEEENS4_39AutoVectorizingCopyWithAssumedAlignmentILi128EEENS4_14SM90_TMA_STOREES1Z_S21_S21_EEEvvEEEEvNT_6ParamsE,"a",@progbits
	.sectionflags	@""
	.align	4
.nv.constant0._ZN7cutlass13device_kernelINS_4gemm6kernel13GemmUniversalIN4cute5tupleIJiiiiEEENS1_10collective13CollectiveMmaINS1_35MainloopSm100TmaUmmaWarpSpecializedILi3ELi2ELi2ENS5_IJNS4_1CILi1EEESB_SB_EEEEENS5_IJNSA_ILi128EEENSA_ILi176EEENSA_ILi64EEEEEENS_6half_tENS5_IJlSB_lEEESI_SJ_NS4_8TiledMMAINS4_8MMA_AtomIJNS4_20SM100_MMA_F16BF16_SSISI_SI_fLi128ELi176ELNS4_4UMMA5MajorE0ELSO_0ELNSN_7ScaleInE0ELSP_0EEEEEENS4_6LayoutISC_NS5_IJNSA_ILi0EEEST_ST_EEEEENS5_IJNS4_10UnderscoreESW_SW_EEEEENS4_13SM90_TMA_LOADENS4_14ComposedLayoutINS4_7SwizzleILi3ELi4ELi3EEENS4_18smem_ptr_flag_bitsILi16EEENSS_INS5_IJNSA_ILi8EEESG_EEENS5_IJSG_SB_EEEEEEEvNS4_8identityESZ_S19_vS1A_EENS_8epilogue10collective18CollectiveEpilogueINS1C_23Sm100TmaWarpSpecializedILi2ELi1ELi176ELb1ELb0EEEJSH_NS5_IJNSS_ISE_SB_EENSS_ISF_SB_EEEEESI_SJ_SI_SJ_NS1C_6fusion15FusionCallbacksIS1G_NS1K_17LinearCombinationISI_fSI_fLNS_15FloatRoundStyleE2EEESH_S1J_JEEENS4_5SM1004TMEM4LOAD26SM100_TMEM_LOAD_32dp32b16xESZ_NS10_INS11_ILi1ELi4ELi3EEES14_NSS_INS5_IJS15_NSA_ILi16EEEEEENS5_IJS1V_SB_EEEEEEENS4_39AutoVectorizingCopyWithAssumedAlignmentILi128EEENS4_14SM90_TMA_STOREES1Z_S21_S21_EEEvvEEEEvNT_6ParamsE:
	.zero		2944


//--------------------- SYMBOLS --------------------------

	.type		.nv.reservedSmem.offset0,@object
	.size		.nv.reservedSmem.offset0,0x4
	.type		.nv.reservedSmem.cap,@object
	.size		.nv.reservedSmem.cap,0x4
	.type		__assertfail,@function
